//
// Generated by NVIDIA NVVM Compiler
//
// Compiler Build ID: CL-36424714
// Cuda compilation tools, release 13.0, V13.0.88
// Based on NVVM 20.0.0
//

.version 9.0
.target sm_100
.address_size 64

	// .globl	_Z12tmfgParallelP4Node6ParamsPii
.extern .shared .align 16 .b8 graph[];

.visible .entry _Z12tmfgParallelP4Node6ParamsPii(
	.param .u64 .ptr .align 1 _Z12tmfgParallelP4Node6ParamsPii_param_0,
	.param .align 8 .b8 _Z12tmfgParallelP4Node6ParamsPii_param_1[40],
	.param .u64 .ptr .align 1 _Z12tmfgParallelP4Node6ParamsPii_param_2,
	.param .u32 _Z12tmfgParallelP4Node6ParamsPii_param_3
)
{
	.reg .pred 	%p<66>;
	.reg .b32 	%r<476>;
	.reg .b64 	%rd<144>;

	ld.param.u64 	%rd20, [_Z12tmfgParallelP4Node6ParamsPii_param_1+32];
	ld.param.u64 	%rd18, [_Z12tmfgParallelP4Node6ParamsPii_param_1+16];
	ld.param.u64 	%rd17, [_Z12tmfgParallelP4Node6ParamsPii_param_1+8];
	ld.param.u64 	%rd16, [_Z12tmfgParallelP4Node6ParamsPii_param_1];
	ld.param.u64 	%rd19, [_Z12tmfgParallelP4Node6ParamsPii_param_1+24];
	ld.param.u64 	%rd22, [_Z12tmfgParallelP4Node6ParamsPii_param_0];
	ld.param.u32 	%r92, [_Z12tmfgParallelP4Node6ParamsPii_param_3];
	cvta.to.global.u64 	%rd1, %rd22;
	cvta.to.global.u64 	%rd5, %rd19;
	mov.u32 	%r1, %ntid.x;
	mov.u32 	%r93, %ctaid.x;
	mul.lo.s32 	%r2, %r1, %r93;
	mov.u32 	%r3, %tid.x;
	add.s32 	%r471, %r2, %r3;
	ld.global.u32 	%r5, [%rd1];
	ld.global.u32 	%r6, [%rd1+4];
	mul.lo.s32 	%r7, %r5, %r5;
	setp.ge.u32 	%p1, %r3, %r7;
	@%p1 bra 	$L__BB0_3;
	mov.u32 	%r438, %r3;
$L__BB0_2:
	mul.wide.s32 	%rd23, %r438, 4;
	add.s64 	%rd24, %rd1, %rd23;
	ld.global.u32 	%r94, [%rd24+8];
	shl.b32 	%r95, %r438, 2;
	mov.u32 	%r96, graph;
	add.s32 	%r97, %r96, %r95;
	st.shared.u32 	[%r97], %r94;
	add.s32 	%r438, %r438, %r1;
	setp.lt.s32 	%p2, %r438, %r7;
	@%p2 bra 	$L__BB0_2;
$L__BB0_3:
	bar.sync 	0;
	setp.ge.s32 	%p3, %r471, %r6;
	@%p3 bra 	$L__BB0_39;
	cvta.to.global.u64 	%rd25, %rd16;
	mul.wide.s32 	%rd26, %r471, 4;
	add.s64 	%rd6, %rd25, %rd26;
	mov.b32 	%r98, 0;
	st.global.u32 	[%rd6], %r98;
	cvta.to.global.u64 	%rd27, %rd18;
	add.s64 	%rd7, %rd27, %rd26;
	mov.b32 	%r99, -1;
	st.global.u32 	[%rd7], %r99;
	add.s32 	%r100, %r5, -4;
	cvta.to.global.u64 	%rd28, %rd17;
	add.s64 	%rd8, %rd28, %rd26;
	st.global.u32 	[%rd8], %r100;
	ld.global.u32 	%r10, [%rd1];
	ld.global.u32 	%r11, [%rd1+4];
	add.s32 	%r101, %r92, %r471;
	shl.b32 	%r102, %r101, 2;
	mul.wide.s32 	%rd29, %r102, 4;
	add.s64 	%rd9, %rd1, %rd29;
	ld.global.u32 	%r12, [%rd9+48408];
	ld.global.u32 	%r13, [%rd9+48412];
	ld.global.u32 	%r14, [%rd9+48416];
	ld.global.u32 	%r15, [%rd9+48420];
	setp.lt.s32 	%p4, %r10, 1;
	@%p4 bra 	$L__BB0_13;
	setp.lt.u32 	%p5, %r10, 4;
	mov.b32 	%r441, 0;
	@%p5 bra 	$L__BB0_8;
	mov.b32 	%r439, 0;
	mul.wide.s32 	%rd33, %r11, 4;
	and.b32  	%r441, %r10, 2147483644;
$L__BB0_7:
	.pragma "nounroll";
	setp.eq.s32 	%p6, %r439, %r12;
	setp.eq.s32 	%p7, %r439, %r13;
	setp.eq.s32 	%p8, %r439, %r14;
	setp.eq.s32 	%p9, %r439, %r15;
	selp.b32 	%r105, -1, %r439, %p9;
	selp.b32 	%r106, -1, %r105, %p8;
	selp.b32 	%r107, -1, %r106, %p7;
	selp.b32 	%r108, -1, %r107, %p6;
	mad.lo.s32 	%r109, %r439, %r11, %r471;
	cvta.to.global.u64 	%rd30, %rd20;
	mul.wide.s32 	%rd31, %r109, 4;
	add.s64 	%rd32, %rd30, %rd31;
	st.global.u32 	[%rd32], %r108;
	add.s32 	%r110, %r439, 1;
	setp.eq.s32 	%p10, %r110, %r12;
	setp.eq.s32 	%p11, %r110, %r13;
	setp.eq.s32 	%p12, %r110, %r14;
	setp.eq.s32 	%p13, %r110, %r15;
	selp.b32 	%r111, -1, %r110, %p13;
	selp.b32 	%r112, -1, %r111, %p12;
	selp.b32 	%r113, -1, %r112, %p11;
	selp.b32 	%r114, -1, %r113, %p10;
	add.s64 	%rd34, %rd32, %rd33;
	st.global.u32 	[%rd34], %r114;
	add.s32 	%r115, %r439, 2;
	setp.eq.s32 	%p14, %r115, %r12;
	setp.eq.s32 	%p15, %r115, %r13;
	setp.eq.s32 	%p16, %r115, %r14;
	setp.eq.s32 	%p17, %r115, %r15;
	selp.b32 	%r116, -1, %r115, %p17;
	selp.b32 	%r117, -1, %r116, %p16;
	selp.b32 	%r118, -1, %r117, %p15;
	selp.b32 	%r119, -1, %r118, %p14;
	add.s64 	%rd35, %rd34, %rd33;
	st.global.u32 	[%rd35], %r119;
	add.s32 	%r120, %r439, 3;
	setp.eq.s32 	%p18, %r120, %r12;
	setp.eq.s32 	%p19, %r120, %r13;
	setp.eq.s32 	%p20, %r120, %r14;
	setp.eq.s32 	%p21, %r120, %r15;
	selp.b32 	%r121, -1, %r120, %p21;
	selp.b32 	%r122, -1, %r121, %p20;
	selp.b32 	%r123, -1, %r122, %p19;
	selp.b32 	%r124, -1, %r123, %p18;
	add.s64 	%rd36, %rd35, %rd33;
	st.global.u32 	[%rd36], %r124;
	add.s32 	%r439, %r439, 4;
	setp.ne.s32 	%p22, %r439, %r441;
	@%p22 bra 	$L__BB0_7;
$L__BB0_8:
	and.b32  	%r20, %r10, 3;
	setp.eq.s32 	%p23, %r20, 0;
	@%p23 bra 	$L__BB0_13;
	setp.eq.s32 	%p24, %r20, 1;
	@%p24 bra 	$L__BB0_11;
	setp.eq.s32 	%p25, %r441, %r12;
	setp.eq.s32 	%p26, %r441, %r13;
	setp.eq.s32 	%p27, %r441, %r14;
	setp.eq.s32 	%p28, %r441, %r15;
	selp.b32 	%r126, -1, %r441, %p28;
	selp.b32 	%r127, -1, %r126, %p27;
	selp.b32 	%r128, -1, %r127, %p26;
	selp.b32 	%r129, -1, %r128, %p25;
	mad.lo.s32 	%r130, %r441, %r11, %r471;
	cvta.to.global.u64 	%rd37, %rd20;
	mul.wide.s32 	%rd38, %r130, 4;
	add.s64 	%rd39, %rd37, %rd38;
	st.global.u32 	[%rd39], %r129;
	add.s32 	%r131, %r441, 1;
	setp.eq.s32 	%p29, %r131, %r12;
	setp.eq.s32 	%p30, %r131, %r13;
	setp.eq.s32 	%p31, %r131, %r14;
	setp.eq.s32 	%p32, %r131, %r15;
	selp.b32 	%r132, -1, %r131, %p32;
	selp.b32 	%r133, -1, %r132, %p31;
	selp.b32 	%r134, -1, %r133, %p30;
	selp.b32 	%r135, -1, %r134, %p29;
	mul.wide.s32 	%rd40, %r11, 4;
	add.s64 	%rd41, %rd39, %rd40;
	st.global.u32 	[%rd41], %r135;
	add.s32 	%r441, %r441, 2;
$L__BB0_11:
	and.b32  	%r136, %r10, 1;
	setp.eq.b32 	%p33, %r136, 1;
	not.pred 	%p34, %p33;
	@%p34 bra 	$L__BB0_13;
	setp.eq.s32 	%p35, %r441, %r12;
	setp.eq.s32 	%p36, %r441, %r13;
	setp.eq.s32 	%p37, %r441, %r14;
	setp.eq.s32 	%p38, %r441, %r15;
	selp.b32 	%r137, -1, %r441, %p38;
	selp.b32 	%r138, -1, %r137, %p37;
	selp.b32 	%r139, -1, %r138, %p36;
	selp.b32 	%r140, -1, %r139, %p35;
	mad.lo.s32 	%r141, %r441, %r11, %r471;
	cvta.to.global.u64 	%rd42, %rd20;
	mul.wide.s32 	%rd43, %r141, 4;
	add.s64 	%rd44, %rd42, %rd43;
	st.global.u32 	[%rd44], %r140;
$L__BB0_13:
	ld.global.u32 	%r142, [%rd1];
	ld.global.u32 	%r143, [%rd1+4];
	ld.global.u32 	%r144, [%rd9+48408];
	ld.global.u32 	%r145, [%rd9+48412];
	ld.global.u32 	%r146, [%rd9+48416];
	ld.global.u32 	%r147, [%rd9+48420];
	ld.global.u32 	%r148, [%rd6];
	mul.lo.s32 	%r149, %r143, 3;
	mad.lo.s32 	%r150, %r149, %r148, %r471;
	mul.wide.s32 	%rd45, %r150, 4;
	add.s64 	%rd46, %rd5, %rd45;
	st.global.u32 	[%rd46], %r144;
	ld.global.u32 	%r151, [%rd6];
	mad.lo.s32 	%r152, %r149, %r151, %r143;
	add.s32 	%r153, %r152, %r471;
	mul.wide.s32 	%rd47, %r153, 4;
	add.s64 	%rd48, %rd5, %rd47;
	st.global.u32 	[%rd48], %r145;
	ld.global.u32 	%r154, [%rd6];
	add.s32 	%r155, %r154, 1;
	st.global.u32 	[%rd6], %r155;
	mad.lo.s32 	%r156, %r154, 3, 2;
	mad.lo.s32 	%r157, %r156, %r143, %r471;
	mul.wide.s32 	%rd49, %r157, 4;
	add.s64 	%rd50, %rd5, %rd49;
	st.global.u32 	[%rd50], %r146;
	ld.global.u32 	%r158, [%rd6];
	mad.lo.s32 	%r159, %r149, %r158, %r471;
	mul.wide.s32 	%rd51, %r159, 4;
	add.s64 	%rd52, %rd5, %rd51;
	st.global.u32 	[%rd52], %r144;
	ld.global.u32 	%r160, [%rd6];
	mad.lo.s32 	%r161, %r149, %r160, %r143;
	add.s32 	%r162, %r161, %r471;
	mul.wide.s32 	%rd53, %r162, 4;
	add.s64 	%rd54, %rd5, %rd53;
	st.global.u32 	[%rd54], %r145;
	ld.global.u32 	%r163, [%rd6];
	add.s32 	%r164, %r163, 1;
	st.global.u32 	[%rd6], %r164;
	mad.lo.s32 	%r165, %r163, 3, 2;
	mad.lo.s32 	%r166, %r165, %r143, %r471;
	mul.wide.s32 	%rd55, %r166, 4;
	add.s64 	%rd56, %rd5, %rd55;
	st.global.u32 	[%rd56], %r147;
	ld.global.u32 	%r167, [%rd6];
	mad.lo.s32 	%r168, %r149, %r167, %r471;
	mul.wide.s32 	%rd57, %r168, 4;
	add.s64 	%rd58, %rd5, %rd57;
	st.global.u32 	[%rd58], %r144;
	ld.global.u32 	%r169, [%rd6];
	mad.lo.s32 	%r170, %r149, %r169, %r143;
	add.s32 	%r171, %r170, %r471;
	mul.wide.s32 	%rd59, %r171, 4;
	add.s64 	%rd60, %rd5, %rd59;
	st.global.u32 	[%rd60], %r146;
	ld.global.u32 	%r172, [%rd6];
	add.s32 	%r173, %r172, 1;
	st.global.u32 	[%rd6], %r173;
	mad.lo.s32 	%r174, %r172, 3, 2;
	mad.lo.s32 	%r175, %r174, %r143, %r471;
	mul.wide.s32 	%rd61, %r175, 4;
	add.s64 	%rd62, %rd5, %rd61;
	st.global.u32 	[%rd62], %r147;
	ld.global.u32 	%r176, [%rd6];
	mad.lo.s32 	%r177, %r149, %r176, %r471;
	mul.wide.s32 	%rd63, %r177, 4;
	add.s64 	%rd64, %rd5, %rd63;
	st.global.u32 	[%rd64], %r145;
	ld.global.u32 	%r178, [%rd6];
	mad.lo.s32 	%r179, %r149, %r178, %r143;
	add.s32 	%r180, %r179, %r471;
	mul.wide.s32 	%rd65, %r180, 4;
	add.s64 	%rd66, %rd5, %rd65;
	st.global.u32 	[%rd66], %r146;
	ld.global.u32 	%r181, [%rd6];
	add.s32 	%r182, %r181, 1;
	st.global.u32 	[%rd6], %r182;
	mad.lo.s32 	%r183, %r181, 3, 2;
	mad.lo.s32 	%r184, %r183, %r143, %r471;
	mul.wide.s32 	%rd67, %r184, 4;
	add.s64 	%rd68, %rd5, %rd67;
	st.global.u32 	[%rd68], %r147;
	mul.lo.s32 	%r185, %r144, %r142;
	add.s32 	%r186, %r185, %r145;
	shl.b32 	%r187, %r186, 2;
	mov.u32 	%r188, graph;
	add.s32 	%r189, %r188, %r187;
	ld.shared.u32 	%r190, [%r189];
	add.s32 	%r191, %r146, %r185;
	shl.b32 	%r192, %r191, 2;
	add.s32 	%r193, %r188, %r192;
	ld.shared.u32 	%r194, [%r193];
	mul.lo.s32 	%r195, %r145, %r142;
	add.s32 	%r196, %r195, %r146;
	shl.b32 	%r197, %r196, 2;
	add.s32 	%r198, %r188, %r197;
	ld.shared.u32 	%r199, [%r198];
	add.s32 	%r200, %r147, %r185;
	shl.b32 	%r201, %r200, 2;
	add.s32 	%r202, %r188, %r201;
	ld.shared.u32 	%r203, [%r202];
	add.s32 	%r204, %r147, %r195;
	shl.b32 	%r205, %r204, 2;
	add.s32 	%r206, %r188, %r205;
	ld.shared.u32 	%r207, [%r206];
	mad.lo.s32 	%r208, %r146, %r142, %r147;
	shl.b32 	%r209, %r208, 2;
	add.s32 	%r210, %r188, %r209;
	ld.shared.u32 	%r211, [%r210];
	add.s32 	%r212, %r194, %r190;
	add.s32 	%r213, %r212, %r199;
	add.s32 	%r214, %r213, %r203;
	add.s32 	%r215, %r214, %r207;
	add.s32 	%r470, %r215, %r211;
	st.global.u32 	[%rd7], %r470;
	ld.global.u32 	%r24, [%rd1+4];
	ld.global.u32 	%r216, [%rd8];
	setp.eq.s32 	%p39, %r216, 0;
	@%p39 bra 	$L__BB0_30;
$L__BB0_14:
	ld.global.u32 	%r25, [%rd1];
	ld.global.u32 	%r26, [%rd1+4];
	setp.lt.s32 	%p40, %r25, 1;
	mov.b32 	%r467, -1;
	mov.b32 	%r468, -3;
	@%p40 bra 	$L__BB0_28;
	mov.b32 	%r467, -1;
	mov.b32 	%r442, 0;
	mov.u32 	%r466, %r467;
	mov.u32 	%r465, %r467;
$L__BB0_16:
	mad.lo.s32 	%r221, %r442, %r26, %r471;
	cvta.to.global.u64 	%rd69, %rd20;
	mul.wide.s32 	%rd70, %r221, 4;
	add.s64 	%rd71, %rd69, %rd70;
	ld.global.u32 	%r222, [%rd71];
	setp.eq.s32 	%p41, %r222, -1;
	@%p41 bra 	$L__BB0_26;
	ld.global.u32 	%r31, [%rd6];
	setp.lt.s32 	%p42, %r31, 1;
	@%p42 bra 	$L__BB0_26;
	setp.lt.u32 	%p43, %r31, 4;
	mov.b32 	%r461, 0;
	@%p43 bra 	$L__BB0_21;
	and.b32  	%r461, %r31, 2147483644;
	mov.b32 	%r447, 0;
	mov.u32 	%r446, %r471;
$L__BB0_20:
	.pragma "nounroll";
	mul.wide.s32 	%rd72, %r446, 4;
	add.s64 	%rd73, %rd5, %rd72;
	ld.global.u32 	%r226, [%rd73];
	mul.wide.s32 	%rd74, %r26, 4;
	add.s64 	%rd75, %rd73, %rd74;
	ld.global.u32 	%r227, [%rd75];
	add.s64 	%rd76, %rd75, %rd74;
	ld.global.u32 	%r228, [%rd76];
	mad.lo.s32 	%r229, %r226, %r25, %r442;
	shl.b32 	%r230, %r229, 2;
	mov.u32 	%r231, graph;
	add.s32 	%r232, %r231, %r230;
	ld.shared.u32 	%r233, [%r232];
	mad.lo.s32 	%r234, %r227, %r25, %r442;
	shl.b32 	%r235, %r234, 2;
	add.s32 	%r236, %r231, %r235;
	ld.shared.u32 	%r237, [%r236];
	add.s32 	%r238, %r237, %r233;
	mad.lo.s32 	%r239, %r228, %r25, %r442;
	shl.b32 	%r240, %r239, 2;
	add.s32 	%r241, %r231, %r240;
	ld.shared.u32 	%r242, [%r241];
	add.s32 	%r243, %r238, %r242;
	setp.gt.s32 	%p44, %r243, %r466;
	selp.b32 	%r244, %r447, %r465, %p44;
	max.s32 	%r245, %r243, %r466;
	add.s64 	%rd77, %rd76, %rd74;
	ld.global.u32 	%r246, [%rd77];
	add.s64 	%rd78, %rd77, %rd74;
	ld.global.u32 	%r247, [%rd78];
	add.s64 	%rd79, %rd78, %rd74;
	ld.global.u32 	%r248, [%rd79];
	mad.lo.s32 	%r249, %r246, %r25, %r442;
	shl.b32 	%r250, %r249, 2;
	add.s32 	%r251, %r231, %r250;
	ld.shared.u32 	%r252, [%r251];
	mad.lo.s32 	%r253, %r247, %r25, %r442;
	shl.b32 	%r254, %r253, 2;
	add.s32 	%r255, %r231, %r254;
	ld.shared.u32 	%r256, [%r255];
	add.s32 	%r257, %r256, %r252;
	mad.lo.s32 	%r258, %r248, %r25, %r442;
	shl.b32 	%r259, %r258, 2;
	add.s32 	%r260, %r231, %r259;
	ld.shared.u32 	%r261, [%r260];
	add.s32 	%r262, %r257, %r261;
	setp.gt.s32 	%p45, %r262, %r245;
	add.s32 	%r263, %r447, 1;
	selp.b32 	%r264, %r263, %r244, %p45;
	max.s32 	%r265, %r262, %r245;
	or.pred  	%p46, %p44, %p45;
	add.s64 	%rd80, %rd79, %rd74;
	ld.global.u32 	%r266, [%rd80];
	add.s64 	%rd81, %rd80, %rd74;
	ld.global.u32 	%r267, [%rd81];
	add.s64 	%rd82, %rd81, %rd74;
	ld.global.u32 	%r268, [%rd82];
	mad.lo.s32 	%r269, %r266, %r25, %r442;
	shl.b32 	%r270, %r269, 2;
	add.s32 	%r271, %r231, %r270;
	ld.shared.u32 	%r272, [%r271];
	mad.lo.s32 	%r273, %r267, %r25, %r442;
	shl.b32 	%r274, %r273, 2;
	add.s32 	%r275, %r231, %r274;
	ld.shared.u32 	%r276, [%r275];
	add.s32 	%r277, %r276, %r272;
	mad.lo.s32 	%r278, %r268, %r25, %r442;
	shl.b32 	%r279, %r278, 2;
	add.s32 	%r280, %r231, %r279;
	ld.shared.u32 	%r281, [%r280];
	add.s32 	%r282, %r277, %r281;
	setp.gt.s32 	%p48, %r282, %r265;
	add.s32 	%r283, %r447, 2;
	selp.b32 	%r284, %r283, %r264, %p48;
	max.s32 	%r285, %r282, %r265;
	add.s64 	%rd83, %rd82, %rd74;
	ld.global.u32 	%r286, [%rd83];
	add.s64 	%rd84, %rd83, %rd74;
	ld.global.u32 	%r287, [%rd84];
	add.s64 	%rd85, %rd84, %rd74;
	ld.global.u32 	%r288, [%rd85];
	mad.lo.s32 	%r289, %r286, %r25, %r442;
	shl.b32 	%r290, %r289, 2;
	add.s32 	%r291, %r231, %r290;
	ld.shared.u32 	%r292, [%r291];
	mad.lo.s32 	%r293, %r287, %r25, %r442;
	shl.b32 	%r294, %r293, 2;
	add.s32 	%r295, %r231, %r294;
	ld.shared.u32 	%r296, [%r295];
	add.s32 	%r297, %r296, %r292;
	mad.lo.s32 	%r298, %r288, %r25, %r442;
	shl.b32 	%r299, %r298, 2;
	add.s32 	%r300, %r231, %r299;
	ld.shared.u32 	%r301, [%r300];
	add.s32 	%r302, %r297, %r301;
	setp.gt.s32 	%p49, %r302, %r285;
	add.s32 	%r303, %r447, 3;
	selp.b32 	%r465, %r303, %r284, %p49;
	max.s32 	%r466, %r302, %r285;
	selp.b32 	%r304, %r442, %r467, %p46;
	selp.b32 	%r305, %r442, %r304, %p49;
	selp.b32 	%r467, %r442, %r305, %p48;
	mad.lo.s32 	%r446, %r26, 12, %r446;
	add.s32 	%r447, %r447, 4;
	setp.ne.s32 	%p50, %r447, %r461;
	@%p50 bra 	$L__BB0_20;
$L__BB0_21:
	and.b32  	%r50, %r31, 3;
	setp.eq.s32 	%p51, %r50, 0;
	@%p51 bra 	$L__BB0_26;
	setp.eq.s32 	%p52, %r50, 1;
	@%p52 bra 	$L__BB0_24;
	mul.lo.s32 	%r307, %r461, 3;
	mad.lo.s32 	%r308, %r307, %r26, %r471;
	mul.wide.s32 	%rd86, %r308, 4;
	add.s64 	%rd87, %rd5, %rd86;
	ld.global.u32 	%r309, [%rd87];
	mul.wide.s32 	%rd88, %r26, 4;
	add.s64 	%rd89, %rd87, %rd88;
	ld.global.u32 	%r310, [%rd89];
	add.s64 	%rd90, %rd89, %rd88;
	ld.global.u32 	%r311, [%rd90];
	mad.lo.s32 	%r312, %r309, %r25, %r442;
	shl.b32 	%r313, %r312, 2;
	mov.u32 	%r314, graph;
	add.s32 	%r315, %r314, %r313;
	ld.shared.u32 	%r316, [%r315];
	mad.lo.s32 	%r317, %r310, %r25, %r442;
	shl.b32 	%r318, %r317, 2;
	add.s32 	%r319, %r314, %r318;
	ld.shared.u32 	%r320, [%r319];
	add.s32 	%r321, %r320, %r316;
	mad.lo.s32 	%r322, %r311, %r25, %r442;
	shl.b32 	%r323, %r322, 2;
	add.s32 	%r324, %r314, %r323;
	ld.shared.u32 	%r325, [%r324];
	add.s32 	%r326, %r321, %r325;
	setp.gt.s32 	%p53, %r326, %r466;
	selp.b32 	%r327, %r461, %r465, %p53;
	max.s32 	%r328, %r326, %r466;
	shl.b32 	%r329, %r461, 1;
	sub.s32 	%r330, %r307, %r329;
	add.s32 	%r331, %r330, 1;
	add.s64 	%rd91, %rd90, %rd88;
	ld.global.u32 	%r332, [%rd91];
	add.s64 	%rd92, %rd91, %rd88;
	ld.global.u32 	%r333, [%rd92];
	add.s64 	%rd93, %rd92, %rd88;
	ld.global.u32 	%r334, [%rd93];
	mad.lo.s32 	%r335, %r332, %r25, %r442;
	shl.b32 	%r336, %r335, 2;
	add.s32 	%r337, %r314, %r336;
	ld.shared.u32 	%r338, [%r337];
	mad.lo.s32 	%r339, %r333, %r25, %r442;
	shl.b32 	%r340, %r339, 2;
	add.s32 	%r341, %r314, %r340;
	ld.shared.u32 	%r342, [%r341];
	add.s32 	%r343, %r342, %r338;
	mad.lo.s32 	%r344, %r334, %r25, %r442;
	shl.b32 	%r345, %r344, 2;
	add.s32 	%r346, %r314, %r345;
	ld.shared.u32 	%r347, [%r346];
	add.s32 	%r348, %r343, %r347;
	setp.gt.s32 	%p54, %r348, %r328;
	selp.b32 	%r465, %r331, %r327, %p54;
	max.s32 	%r466, %r348, %r328;
	selp.b32 	%r349, %r442, %r467, %p54;
	selp.b32 	%r467, %r442, %r349, %p53;
	add.s32 	%r461, %r330, 2;
$L__BB0_24:
	and.b32  	%r350, %r31, 1;
	setp.eq.b32 	%p55, %r350, 1;
	not.pred 	%p56, %p55;
	@%p56 bra 	$L__BB0_26;
	mul.lo.s32 	%r351, %r461, %r26;
	mad.lo.s32 	%r352, %r351, 3, %r471;
	mul.wide.s32 	%rd94, %r352, 4;
	add.s64 	%rd95, %rd5, %rd94;
	ld.global.u32 	%r353, [%rd95];
	mul.wide.s32 	%rd96, %r26, 4;
	add.s64 	%rd97, %rd95, %rd96;
	ld.global.u32 	%r354, [%rd97];
	add.s64 	%rd98, %rd97, %rd96;
	ld.global.u32 	%r355, [%rd98];
	mad.lo.s32 	%r356, %r353, %r25, %r442;
	shl.b32 	%r357, %r356, 2;
	mov.u32 	%r358, graph;
	add.s32 	%r359, %r358, %r357;
	ld.shared.u32 	%r360, [%r359];
	mad.lo.s32 	%r361, %r354, %r25, %r442;
	shl.b32 	%r362, %r361, 2;
	add.s32 	%r363, %r358, %r362;
	ld.shared.u32 	%r364, [%r363];
	add.s32 	%r365, %r364, %r360;
	mad.lo.s32 	%r366, %r355, %r25, %r442;
	shl.b32 	%r367, %r366, 2;
	add.s32 	%r368, %r358, %r367;
	ld.shared.u32 	%r369, [%r368];
	add.s32 	%r370, %r365, %r369;
	setp.gt.s32 	%p57, %r370, %r466;
	selp.b32 	%r465, %r461, %r465, %p57;
	max.s32 	%r466, %r370, %r466;
	selp.b32 	%r467, %r442, %r467, %p57;
$L__BB0_26:
	add.s32 	%r442, %r442, 1;
	setp.ne.s32 	%p58, %r442, %r25;
	@%p58 bra 	$L__BB0_16;
	mul.lo.s32 	%r468, %r465, 3;
$L__BB0_28:
	mad.lo.s32 	%r371, %r467, %r24, %r471;
	cvta.to.global.u64 	%rd99, %rd20;
	mul.wide.s32 	%rd100, %r371, 4;
	add.s64 	%rd101, %rd99, %rd100;
	mov.b32 	%r372, -1;
	st.global.u32 	[%rd101], %r372;
	ld.global.u32 	%r373, [%rd1];
	ld.global.u32 	%r374, [%rd1+4];
	mad.lo.s32 	%r375, %r374, %r468, %r471;
	mul.wide.s32 	%rd102, %r375, 4;
	add.s64 	%rd103, %rd5, %rd102;
	ld.global.u32 	%r376, [%rd103];
	mul.wide.s32 	%rd104, %r374, 4;
	add.s64 	%rd105, %rd103, %rd104;
	ld.global.u32 	%r377, [%rd105];
	add.s64 	%rd106, %rd105, %rd104;
	ld.global.u32 	%r378, [%rd106];
	st.global.u32 	[%rd103], %r467;
	st.global.u32 	[%rd105], %r376;
	st.global.u32 	[%rd106], %r377;
	ld.global.u32 	%r379, [%rd6];
	mul.lo.s32 	%r380, %r374, 3;
	mad.lo.s32 	%r381, %r380, %r379, %r471;
	mul.wide.s32 	%rd107, %r381, 4;
	add.s64 	%rd108, %rd5, %rd107;
	st.global.u32 	[%rd108], %r467;
	ld.global.u32 	%r382, [%rd6];
	mad.lo.s32 	%r383, %r380, %r382, %r374;
	add.s32 	%r384, %r383, %r471;
	mul.wide.s32 	%rd109, %r384, 4;
	add.s64 	%rd110, %rd5, %rd109;
	st.global.u32 	[%rd110], %r376;
	ld.global.u32 	%r385, [%rd6];
	add.s32 	%r386, %r385, 1;
	st.global.u32 	[%rd6], %r386;
	mad.lo.s32 	%r387, %r385, 3, 2;
	mad.lo.s32 	%r388, %r387, %r374, %r471;
	mul.wide.s32 	%rd111, %r388, 4;
	add.s64 	%rd112, %rd5, %rd111;
	st.global.u32 	[%rd112], %r378;
	ld.global.u32 	%r389, [%rd6];
	mad.lo.s32 	%r390, %r380, %r389, %r471;
	mul.wide.s32 	%rd113, %r390, 4;
	add.s64 	%rd114, %rd5, %rd113;
	st.global.u32 	[%rd114], %r467;
	ld.global.u32 	%r391, [%rd6];
	mad.lo.s32 	%r392, %r380, %r391, %r374;
	add.s32 	%r393, %r392, %r471;
	mul.wide.s32 	%rd115, %r393, 4;
	add.s64 	%rd116, %rd5, %rd115;
	st.global.u32 	[%rd116], %r377;
	ld.global.u32 	%r394, [%rd6];
	add.s32 	%r395, %r394, 1;
	st.global.u32 	[%rd6], %r395;
	mad.lo.s32 	%r396, %r394, 3, 2;
	mad.lo.s32 	%r397, %r396, %r374, %r471;
	mul.wide.s32 	%rd117, %r397, 4;
	add.s64 	%rd118, %rd5, %rd117;
	st.global.u32 	[%rd118], %r378;
	mad.lo.s32 	%r398, %r376, %r373, %r467;
	shl.b32 	%r399, %r398, 2;
	mov.u32 	%r400, graph;
	add.s32 	%r401, %r400, %r399;
	ld.shared.u32 	%r402, [%r401];
	mad.lo.s32 	%r403, %r377, %r373, %r467;
	shl.b32 	%r404, %r403, 2;
	add.s32 	%r405, %r400, %r404;
	ld.shared.u32 	%r406, [%r405];
	add.s32 	%r407, %r406, %r402;
	mad.lo.s32 	%r408, %r378, %r373, %r467;
	shl.b32 	%r409, %r408, 2;
	add.s32 	%r410, %r400, %r409;
	ld.shared.u32 	%r411, [%r410];
	add.s32 	%r412, %r407, %r411;
	ld.global.u32 	%r413, [%rd7];
	add.s32 	%r414, %r412, %r413;
	st.global.u32 	[%rd7], %r414;
	ld.global.u32 	%r415, [%rd8];
	add.s32 	%r416, %r415, -1;
	st.global.u32 	[%rd8], %r416;
	setp.ne.s32 	%p59, %r416, 0;
	@%p59 bra 	$L__BB0_14;
	ld.global.u32 	%r470, [%rd7];
$L__BB0_30:
	ld.param.u64 	%rd141, [_Z12tmfgParallelP4Node6ParamsPii_param_2];
	cvta.to.global.u64 	%rd119, %rd141;
	atom.global.max.s32 	%r417, [%rd119], %r470;
	bar.sync 	0;
	ld.global.u32 	%r418, [%rd7];
	ld.global.u32 	%r419, [%rd119];
	setp.ne.s32 	%p60, %r418, %r419;
	@%p60 bra 	$L__BB0_38;
	ld.global.u32 	%r74, [%rd6];
	ld.global.u32 	%r75, [%rd1+4];
	setp.lt.s32 	%p61, %r74, 1;
	@%p61 bra 	$L__BB0_38;
	and.b32  	%r76, %r74, 3;
	setp.lt.u32 	%p62, %r74, 4;
	mov.b32 	%r473, 0;
	@%p62 bra 	$L__BB0_35;
	and.b32  	%r473, %r74, 2147483644;
	neg.s32 	%r472, %r473;
	mul.lo.s32 	%r79, %r75, 12;
	add.s64 	%rd142, %rd1, 92419412;
	mul.wide.s32 	%rd122, %r75, 4;
$L__BB0_34:
	mul.wide.s32 	%rd120, %r471, 4;
	add.s64 	%rd121, %rd5, %rd120;
	ld.global.u32 	%r421, [%rd121];
	add.s64 	%rd123, %rd121, %rd122;
	ld.global.u32 	%r422, [%rd123];
	add.s64 	%rd124, %rd123, %rd122;
	ld.global.u32 	%r423, [%rd124];
	st.global.u32 	[%rd142+-44], %r421;
	st.global.u32 	[%rd142+-40], %r422;
	st.global.u32 	[%rd142+-36], %r423;
	add.s64 	%rd125, %rd124, %rd122;
	ld.global.u32 	%r424, [%rd125];
	add.s64 	%rd126, %rd125, %rd122;
	ld.global.u32 	%r425, [%rd126];
	add.s64 	%rd127, %rd126, %rd122;
	ld.global.u32 	%r426, [%rd127];
	st.global.u32 	[%rd142+-32], %r424;
	st.global.u32 	[%rd142+-28], %r425;
	st.global.u32 	[%rd142+-24], %r426;
	add.s64 	%rd128, %rd127, %rd122;
	ld.global.u32 	%r427, [%rd128];
	add.s64 	%rd129, %rd128, %rd122;
	ld.global.u32 	%r428, [%rd129];
	add.s64 	%rd130, %rd129, %rd122;
	ld.global.u32 	%r429, [%rd130];
	st.global.u32 	[%rd142+-20], %r427;
	st.global.u32 	[%rd142+-16], %r428;
	st.global.u32 	[%rd142+-12], %r429;
	add.s64 	%rd131, %rd130, %rd122;
	ld.global.u32 	%r430, [%rd131];
	add.s64 	%rd132, %rd131, %rd122;
	ld.global.u32 	%r431, [%rd132];
	add.s64 	%rd133, %rd132, %rd122;
	ld.global.u32 	%r432, [%rd133];
	st.global.u32 	[%rd142+-8], %r430;
	st.global.u32 	[%rd142+-4], %r431;
	st.global.u32 	[%rd142], %r432;
	add.s32 	%r472, %r472, 4;
	add.s32 	%r471, %r471, %r79;
	add.s64 	%rd142, %rd142, 48;
	setp.ne.s32 	%p63, %r472, 0;
	@%p63 bra 	$L__BB0_34;
$L__BB0_35:
	setp.eq.s32 	%p64, %r76, 0;
	@%p64 bra 	$L__BB0_38;
	mul.lo.s32 	%r433, %r473, 3;
	mul.wide.u32 	%rd134, %r433, 4;
	add.s64 	%rd135, %rd134, %rd1;
	add.s64 	%rd143, %rd135, 92419376;
	mad.lo.s32 	%r434, %r433, %r75, %r3;
	add.s32 	%r475, %r434, %r2;
	mul.lo.s32 	%r86, %r75, 3;
	neg.s32 	%r474, %r76;
	mul.wide.s32 	%rd138, %r75, 4;
$L__BB0_37:
	.pragma "nounroll";
	mul.wide.s32 	%rd136, %r475, 4;
	add.s64 	%rd137, %rd5, %rd136;
	ld.global.u32 	%r435, [%rd137];
	add.s64 	%rd139, %rd137, %rd138;
	ld.global.u32 	%r436, [%rd139];
	add.s64 	%rd140, %rd139, %rd138;
	ld.global.u32 	%r437, [%rd140];
	st.global.u32 	[%rd143+-8], %r435;
	st.global.u32 	[%rd143+-4], %r436;
	st.global.u32 	[%rd143], %r437;
	add.s64 	%rd143, %rd143, 12;
	add.s32 	%r475, %r475, %r86;
	add.s32 	%r474, %r474, 1;
	setp.ne.s32 	%p65, %r474, 0;
	@%p65 bra 	$L__BB0_37;
$L__BB0_38:
	bar.sync 	0;
$L__BB0_39:
	ret;

}


// ===== COMPILED SASS (sm_100) =====

	.target	sm_100

	.elftype	@"ET_EXEC"


//--------------------- .note.nv.tkinfo           --------------------------
	.section	.note.nv.tkinfo,"",@"SHT_NOTE"
	.sectionflags	@"SHF_NOTE_NV_TKINFO"
	.tkinfo
        /*0018*/ 	.word	0x00000002
        /*0030*/ 	.string	""
        /*0030*/ 	.string	"ptxas"
        /*0030*/ 	.string	"Cuda compilation tools, release 13.0, V13.0.88"
        /*0030*/ 	.string	"Build cuda_13.0.r13.0/compiler.36424714_0"
        /*0030*/ 	.string	"-arch sm_100 -m 64 "



//--------------------- .note.nv.cuinfo           --------------------------
	.section	.note.nv.cuinfo,"",@"SHT_NOTE"
	.sectionflags	@"SHF_NOTE_NV_CUINFO"
        /*0018*/ 	.short	0x0002
        /*001a*/ 	.short	0x0064
        /*001c*/ 	.short	0x0082
	.zero		2


//--------------------- .nv.info                  --------------------------
	.section	.nv.info,"",@"SHT_CUDA_INFO"
	.align	4


	//----- nvinfo : EIATTR_REGCOUNT
	.align		4
        /*0000*/ 	.byte	0x04, 0x2f
        /*0002*/ 	.short	(.L_1 - .L_0)
	.align		4
.L_0:
        /*0004*/ 	.word	index@(_Z12tmfgParallelP4Node6ParamsPii)
        /*0008*/ 	.word	0x00000020


	//----- nvinfo : EIATTR_FRAME_SIZE
	.align		4
.L_1:
        /*000c*/ 	.byte	0x04, 0x11
        /*000e*/ 	.short	(.L_3 - .L_2)
	.align		4
.L_2:
        /*0010*/ 	.word	index@(_Z12tmfgParallelP4Node6ParamsPii)
        /*0014*/ 	.word	0x00000000


	//----- nvinfo : EIATTR_MIN_STACK_SIZE
	.align		4
.L_3:
        /*0018*/ 	.byte	0x04, 0x12
        /*001a*/ 	.short	(.L_5 - .L_4)
	.align		4
.L_4:
        /*001c*/ 	.word	index@(_Z12tmfgParallelP4Node6ParamsPii)
        /*0020*/ 	.word	0x00000000
.L_5:


//--------------------- .nv.compat                --------------------------
	.section	.nv.compat,"",@"SHT_CUDA_COMPAT_INFO"
	.align	4
        /*0000*/ 	.byte	0x02, 0x09, 0x00, 0x00, 0x02, 0x02, 0x01, 0x00, 0x02, 0x05, 0x05, 0x00, 0x03, 0x07, 0x01, 0x01
        /*0010*/ 	.byte	0x02, 0x03, 0x00, 0x00, 0x02, 0x06, 0x01, 0x00, 0x04, 0x0b, 0x08, 0x00, 0x09, 0x00, 0x00, 0x00
        /*0020*/ 	.byte	0x00, 0x00, 0x00, 0x00


//--------------------- .nv.info._Z12tmfgParallelP4Node6ParamsPii --------------------------
	.section	.nv.info._Z12tmfgParallelP4Node6ParamsPii,"",@"SHT_CUDA_INFO"
	.sectionflags	@""
	.align	4


	//----- nvinfo : EIATTR_CUDA_API_VERSION
	.align		4
        /*0000*/ 	.byte	0x04, 0x37
        /*0002*/ 	.short	(.L_7 - .L_6)
.L_6:
        /*0004*/ 	.word	0x00000082


	//----- nvinfo : EIATTR_KPARAM_INFO
	.align		4
.L_7:
        /*0008*/ 	.byte	0x04, 0x17
        /*000a*/ 	.short	(.L_9 - .L_8)
.L_8:
        /*000c*/ 	.word	0x00000000
        /*0010*/ 	.short	0x0003
        /*0012*/ 	.short	0x0038
        /*0014*/ 	.byte	0x00, 0xf0, 0x11, 0x00


	//----- nvinfo : EIATTR_KPARAM_INFO
	.align		4
.L_9:
        /*0018*/ 	.byte	0x04, 0x17
        /*001a*/ 	.short	(.L_11 - .L_10)
.L_10:
        /*001c*/ 	.word	0x00000000
        /*0020*/ 	.short	0x0002
        /*0022*/ 	.short	0x0030
        /*0024*/ 	.byte	0x00, 0xf5, 0x21, 0x00


	//----- nvinfo : EIATTR_KPARAM_INFO
	.align		4
.L_11:
        /*0028*/ 	.byte	0x04, 0x17
        /*002a*/ 	.short	(.L_13 - .L_12)
.L_12:
        /*002c*/ 	.word	0x00000000
        /*0030*/ 	.short	0x0001
        /*0032*/ 	.short	0x0008
        /*0034*/ 	.byte	0x00, 0xf0, 0xa1, 0x00


	//----- nvinfo : EIATTR_KPARAM_INFO
	.align		4
.L_13:
        /*0038*/ 	.byte	0x04, 0x17
        /*003a*/ 	.short	(.L_15 - .L_14)
.L_14:
        /*003c*/ 	.word	0x00000000
        /*0040*/ 	.short	0x0000
        /*0042*/ 	.short	0x0000
        /*0044*/ 	.byte	0x00, 0xf5, 0x21, 0x00


	//----- nvinfo : EIATTR_SPARSE_MMA_MASK
	.align		4
.L_15:
        /*0048*/ 	.byte	0x03, 0x50
        /*004a*/ 	.short	0x0000


	//----- nvinfo : EIATTR_MAXREG_COUNT
	.align		4
        /*004c*/ 	.byte	0x03, 0x1b
        /*004e*/ 	.short	0x00ff


	//----- nvinfo : EIATTR_NUM_BARRIERS
	.align		4
        /*0050*/ 	.byte	0x02, 0x4c
        /*0052*/ 	.byte	0x01
	.zero		1


	//----- nvinfo : EIATTR_MERCURY_ISA_VERSION
	.align		4
        /*0054*/ 	.byte	0x03, 0x5f
        /*0056*/ 	.short	0x0101


	//----- nvinfo : EIATTR_INT_WARP_WIDE_INSTR_OFFSETS
	.align		4
        /*0058*/ 	.byte	0x04, 0x31
        /*005a*/ 	.short	(.L_17 - .L_16)


	//   ....[0]....
.L_16:
        /*005c*/ 	.word	0x000021a0


	//   ....[1]....
        /*0060*/ 	.word	0x000021b0


	//----- nvinfo : EIATTR_VRC_CTA_INIT_COUNT
	.align		4
.L_17:
        /*0064*/ 	.byte	0x02, 0x4a
	.zero		1
	.zero		1


	//----- nvinfo : EIATTR_EXIT_INSTR_OFFSETS
	.align		4
        /*0068*/ 	.byte	0x04, 0x1c
        /*006a*/ 	.short	(.L_19 - .L_18)


	//   ....[0]....
.L_18:
        /*006c*/ 	.word	0x000001d0


	//   ....[1]....
        /*0070*/ 	.word	0x00002800


	//----- nvinfo : EIATTR_CRS_STACK_SIZE
	.align		4
.L_19:
        /*0074*/ 	.byte	0x04, 0x1e
        /*0076*/ 	.short	(.L_21 - .L_20)
.L_20:
        /*0078*/ 	.word	0x00000000


	//----- nvinfo : EIATTR_CBANK_PARAM_SIZE
	.align		4
.L_21:
        /*007c*/ 	.byte	0x03, 0x19
        /*007e*/ 	.short	0x003c


	//----- nvinfo : EIATTR_PARAM_CBANK
	.align		4
        /*0080*/ 	.byte	0x04, 0x0a
        /*0082*/ 	.short	(.L_23 - .L_22)
	.align		4
.L_22:
        /*0084*/ 	.word	index@(.nv.constant0._Z12tmfgParallelP4Node6ParamsPii)
        /*0088*/ 	.short	0x0380
        /*008a*/ 	.short	0x003c


	//----- nvinfo : EIATTR_SW_WAR
	.align		4
.L_23:
        /*008c*/ 	.byte	0x04, 0x36
        /*008e*/ 	.short	(.L_25 - .L_24)
.L_24:
        /*0090*/ 	.word	0x00000008
.L_25:


//--------------------- .nv.callgraph             --------------------------
	.section	.nv.callgraph,"",@"SHT_CUDA_CALLGRAPH"
	.align	4
	.sectionentsize	8
	.align		4
        /*0000*/ 	.word	0x00000000
	.align		4
        /*0004*/ 	.word	0xffffffff
	.align		4
        /*0008*/ 	.word	0x00000000
	.align		4
        /*000c*/ 	.word	0xfffffffe
	.align		4
        /*0010*/ 	.word	0x00000000
	.align		4
        /*0014*/ 	.word	0xfffffffd
	.align		4
        /*0018*/ 	.word	0x00000000
	.align		4
        /*001c*/ 	.word	0xfffffffc


//--------------------- .text._Z12tmfgParallelP4Node6ParamsPii --------------------------
	.section	.text._Z12tmfgParallelP4Node6ParamsPii,"ax",@progbits
	.align	128
        .global         _Z12tmfgParallelP4Node6ParamsPii
        .type           _Z12tmfgParallelP4Node6ParamsPii,@function
        .size           _Z12tmfgParallelP4Node6ParamsPii,(.L_x_27 - _Z12tmfgParallelP4Node6ParamsPii)
        .other          _Z12tmfgParallelP4Node6ParamsPii,@"STO_CUDA_ENTRY STV_DEFAULT"
_Z12tmfgParallelP4Node6ParamsPii:
.text._Z12tmfgParallelP4Node6ParamsPii:
[----:B------:R-:W-:Y:S08]  /*0000*/  LDC R1, c[0x0][0x37c] ;  /* 0x0000df00ff017b82 */ /* 0x000ff00000000800 */
[----:B------:R-:W0:Y:S01]  /*0010*/  LDC.64 R10, c[0x0][0x380] ;  /* 0x0000e000ff0a7b82 */ /* 0x000e220000000a00 */
[----:B------:R-:W0:Y:S02]  /*0020*/  LDCU.64 UR8, c[0x0][0x358] ;  /* 0x00006b00ff0877ac */ /* 0x000e240008000a00 */
[----:B0-----:R-:W2:Y:S04]  /*0030*/  LDG.E R3, desc[UR8][R10.64] ;  /* 0x000000080a037981 */ /* 0x001ea8000c1e1900 */
[----:B------:R-:W3:Y:S01]  /*0040*/  LDG.E R5, desc[UR8][R10.64+0x4] ;  /* 0x000004080a057981 */ /* 0x000ee2000c1e1900 */
[----:B------:R-:W0:Y:S01]  /*0050*/  S2UR UR4, SR_CTAID.X ;  /* 0x00000000000479c3 */ /* 0x000e220000002500 */
[----:B------:R-:W0:Y:S01]  /*0060*/  LDCU UR5, c[0x0][0x360] ;  /* 0x00006c00ff0577ac */ /* 0x000e220008000800 */
[----:B------:R-:W-:Y:S01]  /*0070*/  BSSY.RECONVERGENT B0, `(.L_x_0) ;  /* 0x0000014000007945 */ /* 0x000fe20003800200 */
[----:B------:R-:W1:Y:S01]  /*0080*/  S2R R0, SR_TID.X ;  /* 0x0000000000007919 */ /* 0x000e620000002100 */
[----:B0-----:R-:W-:-:S06]  /*0090*/  UIMAD UR4, UR5, UR4, URZ ;  /* 0x00000004050472a4 */ /* 0x001fcc000f8e02ff */
[----:B-1----:R-:W-:Y:S02]  /*00a0*/  VIADD R2, R0, UR4 ;  /* 0x0000000400027c36 */ /* 0x002fe40008000000 */
[----:B--2---:R-:W-:-:S03]  /*00b0*/  IMAD R9, R3, R3, RZ ;  /* 0x0000000303097224 */ /* 0x004fc600078e02ff */
[----:B---3--:R-:W-:Y:S02]  /*00c0*/  ISETP.GE.AND P1, PT, R2, R5, PT ;  /* 0x000000050200720c */ /* 0x008fe40003f26270 */
[----:B------:R-:W-:-:S13]  /*00d0*/  ISETP.GE.U32.AND P0, PT, R0, R9, PT ;  /* 0x000000090000720c */ /* 0x000fda0003f06070 */
[----:B------:R-:W-:Y:S05]  /*00e0*/  @P0 BRA `(.L_x_1) ;  /* 0x0000000000300947 */ /* 0x000fea0003800000 */
[----:B------:R-:W0:Y:S01]  /*00f0*/  S2R R13, SR_CgaCtaId ;  /* 0x00000000000d7919 */ /* 0x000e220000008800 */
[----:B------:R-:W1:Y:S01]  /*0100*/  LDC.64 R6, c[0x0][0x380] ;  /* 0x0000e000ff067b82 */ /* 0x000e620000000a00 */
[----:B------:R-:W-:Y:S01]  /*0110*/  MOV R4, 0x400 ;  /* 0x0000040000047802 */ /* 0x000fe20000000f00 */
[----:B------:R-:W-:-:S03]  /*0120*/  IMAD.MOV.U32 R8, RZ, RZ, R0 ;  /* 0x000000ffff087224 */ /* 0x000fc600078e0000 */
[----:B0-----:R-:W-:-:S07]  /*0130*/  LEA R13, R13, R4, 0x18 ;  /* 0x000000040d0d7211 */ /* 0x001fce00078ec0ff */
.L_x_2:
[----:B01----:R-:W-:-:S06]  /*0140*/  IMAD.WIDE R4, R8, 0x4, R6 ;  /* 0x0000000408047825 */ /* 0x003fcc00078e0206 */
[----:B------:R-:W2:Y:S01]  /*0150*/  LDG.E R4, desc[UR8][R4.64+0x8] ;  /* 0x0000080804047981 */ /* 0x000ea2000c1e1900 */
[C---:B------:R-:W-:Y:S01]  /*0160*/  LEA R15, R8.reuse, R13, 0x2 ;  /* 0x0000000d080f7211 */ /* 0x040fe200078e10ff */
[----:B------:R-:W-:-:S05]  /*0170*/  VIADD R8, R8, UR5 ;  /* 0x0000000508087c36 */ /* 0x000fca0008000000 */
[----:B------:R-:W-:Y:S01]  /*0180*/  ISETP.GE.AND P0, PT, R8, R9, PT ;  /* 0x000000090800720c */ /* 0x000fe20003f06270 */
[----:B--2---:R0:W-:-:S12]  /*0190*/  STS [R15], R4 ;  /* 0x000000040f007388 */ /* 0x0041d80000000800 */
[----:B------:R-:W-:Y:S05]  /*01a0*/  @!P0 BRA `(.L_x_2) ;  /* 0xfffffffc00e48947 */ /* 0x000fea000383ffff */
.L_x_1:
[----:B------:R-:W-:Y:S05]  /*01b0*/  BSYNC.RECONVERGENT B0 ;  /* 0x0000000000007941 */ /* 0x000fea0003800200 */
.L_x_0:
[----:B------:R-:W-:Y:S06]  /*01c0*/  BAR.SYNC.DEFER_BLOCKING 0x0 ;  /* 0x0000000000007b1d */ /* 0x000fec0000010000 */
[----:B------:R-:W-:Y:S05]  /*01d0*/  @P1 EXIT ;  /* 0x000000000000194d */ /* 0x000fea0003800000 */
[----:B------:R-:W1:Y:S01]  /*01e0*/  LDC.64 R12, c[0x0][0x388] ;  /* 0x0000e200ff0c7b82 */ /* 0x000e620000000a00 */
[----:B------:R-:W-:Y:S01]  /*01f0*/  MOV R19, 0xffffffff ;  /* 0xffffffff00137802 */ /* 0x000fe20000000f00 */
[----:B------:R-:W-:Y:S01]  /*0200*/  VIADD R5, R3, 0xfffffffc ;  /* 0xfffffffc03057836 */ /* 0x000fe20000000000 */
[----:B------:R-:W2:Y:S05]  /*0210*/  LDCU UR5, c[0x0][0x3b8] ;  /* 0x00007700ff0577ac */ /* 0x000eaa0008000800 */
[----:B0-----:R-:W0:Y:S08]  /*0220*/  LDC.64 R14, c[0x0][0x398] ;  /* 0x0000e600ff0e7b82 */ /* 0x001e300000000a00 */
[----:B------:R-:W3:Y:S01]  /*0230*/  LDC.64 R16, c[0x0][0x390] ;  /* 0x0000e400ff107b82 */ /* 0x000ee20000000a00 */
[----:B-1----:R-:W-:-:S07]  /*0240*/  IMAD.WIDE R12, R2, 0x4, R12 ;  /* 0x00000004020c7825 */ /* 0x002fce00078e020c */
[----:B------:R-:W1:Y:S01]  /*0250*/  LDC.64 R8, c[0x0][0x380] ;  /* 0x0000e000ff087b82 */ /* 0x000e620000000a00 */
[----:B------:R4:W-:Y:S01]  /*0260*/  STG.E desc[UR8][R12.64], RZ ;  /* 0x000000ff0c007986 */ /* 0x0009e2000c101908 */
[----:B0-----:R-:W-:-:S05]  /*0270*/  IMAD.WIDE R14, R2, 0x4, R14 ;  /* 0x00000004020e7825 */ /* 0x001fca00078e020e */
[----:B------:R4:W-:Y:S01]  /*0280*/  STG.E desc[UR8][R14.64], R19 ;  /* 0x000000130e007986 */ /* 0x0009e2000c101908 */
[----:B---3--:R-:W-:-:S05]  /*0290*/  IMAD.WIDE R16, R2, 0x4, R16 ;  /* 0x0000000402107825 */ /* 0x008fca00078e0210 */
[----:B------:R4:W-:Y:S04]  /*02a0*/  STG.E desc[UR8][R16.64], R5 ;  /* 0x0000000510007986 */ /* 0x0009e8000c101908 */
[----:B------:R-:W3:Y:S01]  /*02b0*/  LDG.E R3, desc[UR8][R10.64] ;  /* 0x000000080a037981 */ /* 0x000ee2000c1e1900 */
[----:B--2---:R-:W-:-:S05]  /*02c0*/  VIADD R4, R2, UR5 ;  /* 0x0000000502047c36 */ /* 0x004fca0008000000 */
[----:B------:R-:W-:-:S05]  /*02d0*/  SHF.L.U32 R7, R4, 0x2, RZ ;  /* 0x0000000204077819 */ /* 0x000fca00000006ff */
[----:B-1----:R-:W-:Y:S01]  /*02e0*/  IMAD.WIDE R8, R7, 0x4, R8 ;  /* 0x0000000407087825 */ /* 0x002fe200078e0208 */
[----:B---3--:R-:W-:-:S13]  /*02f0*/  ISETP.GE.AND P0, PT, R3, 0x1, PT ;  /* 0x000000010300780c */ /* 0x008fda0003f06270 */
[----:B----4-:R-:W-:Y:S05]  /*0300*/  @!P0 BRA `(.L_x_3) ;  /* 0x0000000400948947 */ /* 0x010fea0003800000 */
[----:B------:R0:W5:Y:S04]  /*0310*/  LDG.E R5, desc[UR8][R10.64+0x4] ;  /* 0x000004080a057981 */ /* 0x000168000c1e1900 */
[----:B------:R0:W5:Y:S04]  /*0320*/  LDG.E R4, desc[UR8][R8.64+0xbd18] ;  /* 0x00bd180808047981 */ /* 0x000168000c1e1900 */
[----:B------:R0:W5:Y:S04]  /*0330*/  LDG.E R6, desc[UR8][R8.64+0xbd1c] ;  /* 0x00bd1c0808067981 */ /* 0x000168000c1e1900 */
[----:B------:R0:W5:Y:S04]  /*0340*/  LDG.E R7, desc[UR8][R8.64+0xbd20] ;  /* 0x00bd200808077981 */ /* 0x000168000c1e1900 */
[----:B------:R0:W5:Y:S01]  /*0350*/  LDG.E R24, desc[UR8][R8.64+0xbd24] ;  /* 0x00bd240808187981 */ /* 0x000162000c1e1900 */
[----:B------:R-:W-:Y:S01]  /*0360*/  ISETP.GE.U32.AND P0, PT, R3, 0x4, PT ;  /* 0x000000040300780c */ /* 0x000fe20003f06070 */
[----:B------:R-:W-:-:S12]  /*0370*/  IMAD.MOV.U32 R25, RZ, RZ, RZ ;  /* 0x000000ffff197224 */ /* 0x000fd800078e00ff */
[----:B0-----:R-:W-:Y:S05]  /*0380*/  @!P0 BRA `(.L_x_4) ;  /* 0x0000000000c88947 */ /* 0x001fea0003800000 */
[----:B------:R-:W0:Y:S01]  /*0390*/  LDC.64 R18, c[0x0][0x3a8] ;  /* 0x0000ea00ff127b82 */ /* 0x000e220000000a00 */
[----:B------:R-:W-:Y:S01]  /*03a0*/  HFMA2 R27, -RZ, RZ, 0, 0 ;  /* 0x00000000ff1b7431 */ /* 0x000fe200000001ff */
[----:B------:R-:W-:-:S07]  /*03b0*/  LOP3.LUT R25, R3, 0x7ffffffc, RZ, 0xc0, !PT ;  /* 0x7ffffffc03197812 */ /* 0x000fce00078ec0ff */
.L_x_5:
[C---:B-----5:R-:W-:Y:S01]  /*03c0*/  ISETP.NE.AND P1, PT, R27.reuse, R24, PT ;  /* 0x000000181b00720c */ /* 0x060fe20003f25270 */
[C---:B-1----:R-:W-:Y:S01]  /*03d0*/  VIADD R21, R27.reuse, 0x1 ;  /* 0x000000011b157836 */ /* 0x042fe20000000000 */
[----:B------:R-:W-:Y:S01]  /*03e0*/  ISETP.NE.AND P4, PT, R27, R7, PT ;  /* 0x000000071b00720c */ /* 0x000fe20003f85270 */
[----:B------:R-:W-:Y:S01]  /*03f0*/  IMAD R23, R5, R27, R2 ;  /* 0x0000001b05177224 */ /* 0x000fe200078e0202 */
[C---:B------:R-:W-:Y:S02]  /*0400*/  SEL R20, R27.reuse, 0xffffffff, P1 ;  /* 0xffffffff1b147807 */ /* 0x040fe40000800000 */
[----:B------:R-:W-:Y:S01]  /*0410*/  ISETP.NE.AND P0, PT, R27, R6, PT ;  /* 0x000000061b00720c */ /* 0x000fe20003f05270 */
[----:B0-----:R-:W-:Y:S01]  /*0420*/  IMAD.WIDE R22, R23, 0x4, R18 ;  /* 0x0000000417167825 */ /* 0x001fe200078e0212 */
[----:B------:R-:W-:Y:S02]  /*0430*/  ISETP.NE.AND P1, PT, R21, R24, PT ;  /* 0x000000181500720c */ /* 0x000fe40003f25270 */
[----:B------:R-:W-:-:S02]  /*0440*/  SEL R20, R20, 0xffffffff, P4 ;  /* 0xffffffff14147807 */ /* 0x000fc40002000000 */
[C---:B------:R-:W-:Y:S02]  /*0450*/  ISETP.NE.AND P3, PT, R21.reuse, R7, PT ;  /* 0x000000071500720c */ /* 0x040fe40003f65270 */
[C---:B------:R-:W-:Y:S02]  /*0460*/  ISETP.NE.AND P5, PT, R21.reuse, R6, PT ;  /* 0x000000061500720c */ /* 0x040fe40003fa5270 */
[-C--:B------:R-:W-:Y:S02]  /*0470*/  ISETP.NE.AND P4, PT, R21, R4.reuse, PT ;  /* 0x000000041500720c */ /* 0x080fe40003f85270 */
[----:B------:R-:W-:Y:S02]  /*0480*/  ISETP.NE.AND P2, PT, R27, R4, PT ;  /* 0x000000041b00720c */ /* 0x000fe40003f45270 */
[----:B------:R-:W-:Y:S02]  /*0490*/  SEL R21, R21, 0xffffffff, P1 ;  /* 0xffffffff15157807 */ /* 0x000fe40000800000 */
[----:B------:R-:W-:-:S02]  /*04a0*/  SEL R20, R20, 0xffffffff, P0 ;  /* 0xffffffff14147807 */ /* 0x000fc40000000000 */
[----:B------:R-:W-:Y:S02]  /*04b0*/  IADD3 R28, PT, PT, R27, 0x2, RZ ;  /* 0x000000021b1c7810 */ /* 0x000fe40007ffe0ff */
[----:B------:R-:W-:Y:S02]  /*04c0*/  SEL R21, R21, 0xffffffff, P3 ;  /* 0xffffffff15157807 */ /* 0x000fe40001800000 */
[----:B------:R-:W-:Y:S02]  /*04d0*/  SEL R29, R20, 0xffffffff, P2 ;  /* 0xffffffff141d7807 */ /* 0x000fe40001000000 */
[C---:B------:R-:W-:Y:S02]  /*04e0*/  ISETP.NE.AND P1, PT, R28.reuse, R24, PT ;  /* 0x000000181c00720c */ /* 0x040fe40003f25270 */
[----:B------:R-:W-:Y:S01]  /*04f0*/  SEL R26, R21, 0xffffffff, P5 ;  /* 0xffffffff151a7807 */ /* 0x000fe20002800000 */
[----:B------:R0:W-:Y:S01]  /*0500*/  STG.E desc[UR8][R22.64], R29 ;  /* 0x0000001d16007986 */ /* 0x0001e2000c101908 */
[----:B------:R-:W-:Y:S01]  /*0510*/  IMAD.WIDE R20, R5, 0x4, R22 ;  /* 0x0000000405147825 */ /* 0x000fe200078e0216 */
[----:B------:R-:W-:-:S02]  /*0520*/  ISETP.NE.AND P0, PT, R28, R7, PT ;  /* 0x000000071c00720c */ /* 0x000fc40003f05270 */
[----:B------:R-:W-:-:S05]  /*0530*/  SEL R26, R26, 0xffffffff, P4 ;  /* 0xffffffff1a1a7807 */ /* 0x000fca0002000000 */
[----:B------:R1:W-:Y:S01]  /*0540*/  STG.E desc[UR8][R20.64], R26 ;  /* 0x0000001a14007986 */ /* 0x0003e2000c101908 */
[C---:B0-----:R-:W-:Y:S02]  /*0550*/  SEL R22, R28.reuse, 0xffffffff, P1 ;  /* 0xffffffff1c167807 */ /* 0x041fe40000800000 */
[----:B------:R-:W-:Y:S02]  /*0560*/  ISETP.NE.AND P1, PT, R28, R6, PT ;  /* 0x000000061c00720c */ /* 0x000fe40003f25270 */
[----:B------:R-:W-:Y:S02]  /*0570*/  SEL R22, R22, 0xffffffff, P0 ;  /* 0xffffffff16167807 */ /* 0x000fe40000000000 */
[----:B------:R-:W-:Y:S02]  /*0580*/  ISETP.NE.AND P0, PT, R28, R4, PT ;  /* 0x000000041c00720c */ /* 0x000fe40003f05270 */
[----:B------:R-:W-:Y:S01]  /*0590*/  SEL R28, R22, 0xffffffff, P1 ;  /* 0xffffffff161c7807 */ /* 0x000fe20000800000 */
[----:B------:R-:W-:-:S03]  /*05a0*/  IMAD.WIDE R22, R5, 0x4, R20 ;  /* 0x0000000405167825 */ /* 0x000fc600078e0214 */
[----:B------:R-:W-:Y:S01]  /*05b0*/  SEL R29, R28, 0xffffffff, P0 ;  /* 0xffffffff1c1d7807 */ /* 0x000fe20000000000 */
[C---:B-1----:R-:W-:Y:S01]  /*05c0*/  VIADD R21, R27.reuse, 0x3 ;  /* 0x000000031b157836 */ /* 0x042fe20000000000 */
[----:B------:R-:W-:-:S03]  /*05d0*/  IADD3 R27, PT, PT, R27, 0x4, RZ ;  /* 0x000000041b1b7810 */ /* 0x000fc60007ffe0ff */
[----:B------:R1:W-:Y:S01]  /*05e0*/  STG.E desc[UR8][R22.64], R29 ;  /* 0x0000001d16007986 */ /* 0x0003e2000c101908 */
[C---:B------:R-:W-:Y:S02]  /*05f0*/  ISETP.NE.AND P1, PT, R21.reuse, R24, PT ;  /* 0x000000181500720c */ /* 0x040fe40003f25270 */
[C---:B------:R-:W-:Y:S02]  /*0600*/  ISETP.NE.AND P0, PT, R21.reuse, R7, PT ;  /* 0x000000071500720c */ /* 0x040fe40003f05270 */
[C---:B------:R-:W-:Y:S02]  /*0610*/  SEL R20, R21.reuse, 0xffffffff, P1 ;  /* 0xffffffff15147807 */ /* 0x040fe40000800000 */
[C---:B------:R-:W-:Y:S02]  /*0620*/  ISETP.NE.AND P1, PT, R21.reuse, R6, PT ;  /* 0x000000061500720c */ /* 0x040fe40003f25270 */
[----:B------:R-:W-:Y:S02]  /*0630*/  SEL R20, R20, 0xffffffff, P0 ;  /* 0xffffffff14147807 */ /* 0x000fe40000000000 */
[----:B------:R-:W-:-:S02]  /*0640*/  ISETP.NE.AND P0, PT, R21, R4, PT ;  /* 0x000000041500720c */ /* 0x000fc40003f05270 */
[----:B------:R-:W-:Y:S01]  /*0650*/  SEL R26, R20, 0xffffffff, P1 ;  /* 0xffffffff141a7807 */ /* 0x000fe20000800000 */
[----:B------:R-:W-:-:S03]  /*0660*/  IMAD.WIDE R20, R5, 0x4, R22 ;  /* 0x0000000405147825 */ /* 0x000fc600078e0216 */
[----:B------:R-:W-:Y:S02]  /*0670*/  SEL R26, R26, 0xffffffff, P0 ;  /* 0xffffffff1a1a7807 */ /* 0x000fe40000000000 */
[----:B------:R-:W-:-:S03]  /*0680*/  ISETP.NE.AND P0, PT, R27, R25, PT ;  /* 0x000000191b00720c */ /* 0x000fc60003f05270 */
[----:B------:R1:W-:Y:S10]  /*0690*/  STG.E desc[UR8][R20.64], R26 ;  /* 0x0000001a14007986 */ /* 0x0003f4000c101908 */
[----:B------:R-:W-:Y:S05]  /*06a0*/  @P0 BRA `(.L_x_5) ;  /* 0xfffffffc00440947 */ /* 0x000fea000383ffff */
.L_x_4:
[----:B------:R-:W-:-:S13]  /*06b0*/  LOP3.LUT P0, R18, R3, 0x3, RZ, 0xc0, !PT ;  /* 0x0000000303127812 */ /* 0x000fda000780c0ff */
[----:B------:R-:W-:Y:S05]  /*06c0*/  @!P0 BRA `(.L_x_3) ;  /* 0x0000000000a48947 */ /* 0x000fea0003800000 */
[----:B------:R-:W-:Y:S02]  /*06d0*/  ISETP.NE.AND P1, PT, R18, 0x1, PT ;  /* 0x000000011200780c */ /* 0x000fe40003f25270 */
[----:B------:R-:W-:-:S04]  /*06e0*/  LOP3.LUT R3, R3, 0x1, RZ, 0xc0, !PT ;  /* 0x0000000103037812 */ /* 0x000fc800078ec0ff */
[----:B------:R-:W-:-:S07]  /*06f0*/  ISETP.NE.U32.AND P0, PT, R3, 0x1, PT ;  /* 0x000000010300780c */ /* 0x000fce0003f05070 */
[----:B------:R-:W-:Y:S06]  /*0700*/  @!P1 BRA `(.L_x_6) ;  /* 0x0000000000609947 */ /* 0x000fec0003800000 */
[----:B-1----:R-:W0:Y:S01]  /*0710*/  LDC.64 R20, c[0x0][0x3a8] ;  /* 0x0000ea00ff147b82 */ /* 0x002e220000000a00 */
[C---:B------:R-:W-:Y:S01]  /*0720*/  VIADD R19, R25.reuse, 0x1 ;  /* 0x0000000119137836 */ /* 0x040fe20000000000 */
[-C--:B-----5:R-:W-:Y:S01]  /*0730*/  ISETP.NE.AND P1, PT, R25, R24.reuse, PT ;  /* 0x000000181900720c */ /* 0x0a0fe20003f25270 */
[----:B------:R-:W-:Y:S01]  /*0740*/  IMAD R3, R5, R25, R2 ;  /* 0x0000001905037224 */ /* 0x000fe200078e0202 */
[-C--:B------:R-:W-:Y:S02]  /*0750*/  ISETP.NE.AND P3, PT, R25, R7.reuse, PT ;  /* 0x000000071900720c */ /* 0x080fe40003f65270 */
[C---:B------:R-:W-:Y:S02]  /*0760*/  ISETP.NE.AND P2, PT, R19.reuse, R24, PT ;  /* 0x000000181300720c */ /* 0x040fe40003f45270 */
[C---:B------:R-:W-:Y:S02]  /*0770*/  ISETP.NE.AND P4, PT, R19.reuse, R7, PT ;  /* 0x000000071300720c */ /* 0x040fe40003f85270 */
[----:B------:R-:W-:-:S02]  /*0780*/  SEL R18, R19, 0xffffffff, P2 ;  /* 0xffffffff13127807 */ /* 0x000fc40001000000 */
[C---:B------:R-:W-:Y:S02]  /*0790*/  ISETP.NE.AND P2, PT, R19.reuse, R6, PT ;  /* 0x000000061300720c */ /* 0x040fe40003f45270 */
[----:B------:R-:W-:Y:S02]  /*07a0*/  SEL R18, R18, 0xffffffff, P4 ;  /* 0xffffffff12127807 */ /* 0x000fe40002000000 */
[----:B------:R-:W-:Y:S02]  /*07b0*/  ISETP.NE.AND P4, PT, R19, R4, PT ;  /* 0x000000041300720c */ /* 0x000fe40003f85270 */
[----:B------:R-:W-:-:S04]  /*07c0*/  SEL R22, R18, 0xffffffff, P2 ;  /* 0xffffffff12167807 */ /* 0x000fc80001000000 */
[----:B------:R-:W-:Y:S01]  /*07d0*/  SEL R23, R22, 0xffffffff, P4 ;  /* 0xffffffff16177807 */ /* 0x000fe20002000000 */
[----:B0-----:R-:W-:Y:S01]  /*07e0*/  IMAD.WIDE R20, R3, 0x4, R20 ;  /* 0x0000000403147825 */ /* 0x001fe200078e0214 */
[C---:B------:R-:W-:Y:S02]  /*07f0*/  SEL R3, R25.reuse, 0xffffffff, P1 ;  /* 0xffffffff19037807 */ /* 0x040fe40000800000 */
[----:B------:R-:W-:Y:S02]  /*0800*/  ISETP.NE.AND P1, PT, R25, R6, PT ;  /* 0x000000061900720c */ /* 0x000fe40003f25270 */
[----:B------:R-:W-:Y:S01]  /*0810*/  SEL R3, R3, 0xffffffff, P3 ;  /* 0xffffffff03037807 */ /* 0x000fe20001800000 */
[----:B------:R-:W-:Y:S01]  /*0820*/  IMAD.WIDE R18, R5, 0x4, R20 ;  /* 0x0000000405127825 */ /* 0x000fe200078e0214 */
[----:B------:R-:W-:Y:S02]  /*0830*/  ISETP.NE.AND P3, PT, R25, R4, PT ;  /* 0x000000041900720c */ /* 0x000fe40003f65270 */
[----:B------:R-:W-:-:S02]  /*0840*/  SEL R3, R3, 0xffffffff, P1 ;  /* 0xffffffff03037807 */ /* 0x000fc40000800000 */
[----:B------:R-:W-:Y:S02]  /*0850*/  IADD3 R25, PT, PT, R25, 0x2, RZ ;  /* 0x0000000219197810 */ /* 0x000fe40007ffe0ff */
[----:B------:R-:W-:-:S05]  /*0860*/  SEL R3, R3, 0xffffffff, P3 ;  /* 0xffffffff03037807 */ /* 0x000fca0001800000 */
[----:B------:R0:W-:Y:S04]  /*0870*/  STG.E desc[UR8][R20.64], R3 ;  /* 0x0000000314007986 */ /* 0x0001e8000c101908 */
[----:B------:R0:W-:Y:S02]  /*0880*/  STG.E desc[UR8][R18.64], R23 ;  /* 0x0000001712007986 */ /* 0x0001e4000c101908 */
.L_x_6:
[----:B------:R-:W-:Y:S05]  /*0890*/  @P0 BRA `(.L_x_3) ;  /* 0x0000000000300947 */ /* 0x000fea0003800000 */
[----:B0-----:R-:W0:Y:S01]  /*08a0*/  LDC.64 R18, c[0x0][0x3a8] ;  /* 0x0000ea00ff127b82 */ /* 0x001e220000000a00 */
[----:B-----5:R-:W-:Y:S01]  /*08b0*/  ISETP.NE.AND P1, PT, R25, R24, PT ;  /* 0x000000181900720c */ /* 0x020fe20003f25270 */
[----:B------:R-:W-:Y:S01]  /*08c0*/  IMAD R5, R5, R25, R2 ;  /* 0x0000001905057224 */ /* 0x000fe200078e0202 */
[C---:B------:R-:W-:Y:S02]  /*08d0*/  ISETP.NE.AND P0, PT, R25.reuse, R7, PT ;  /* 0x000000071900720c */ /* 0x040fe40003f05270 */
[C---:B------:R-:W-:Y:S02]  /*08e0*/  SEL R3, R25.reuse, 0xffffffff, P1 ;  /* 0xffffffff19037807 */ /* 0x040fe40000800000 */
[----:B------:R-:W-:Y:S02]  /*08f0*/  ISETP.NE.AND P1, PT, R25, R6, PT ;  /* 0x000000061900720c */ /* 0x000fe40003f25270 */
[----:B------:R-:W-:Y:S02]  /*0900*/  SEL R3, R3, 0xffffffff, P0 ;  /* 0xffffffff03037807 */ /* 0x000fe40000000000 */
[----:B------:R-:W-:-:S02]  /*0910*/  ISETP.NE.AND P0, PT, R25, R4, PT ;  /* 0x000000041900720c */ /* 0x000fc40003f05270 */
[----:B------:R-:W-:-:S04]  /*0920*/  SEL R3, R3, 0xffffffff, P1 ;  /* 0xffffffff03037807 */ /* 0x000fc80000800000 */
[----:B------:R-:W-:Y:S01]  /*0930*/  SEL R3, R3, 0xffffffff, P0 ;  /* 0xffffffff03037807 */ /* 0x000fe20000000000 */
[----:B0-----:R-:W-:-:S05]  /*0940*/  IMAD.WIDE R18, R5, 0x4, R18 ;  /* 0x0000000405127825 */ /* 0x001fca00078e0212 */
[----:B------:R2:W-:Y:S02]  /*0950*/  STG.E desc[UR8][R18.64], R3 ;  /* 0x0000000312007986 */ /* 0x0005e4000c101908 */
.L_x_3:
[----:B-----5:R-:W3:Y:S01]  /*0960*/  LDG.E R7, desc[UR8][R10.64+0x4] ;  /* 0x000004080a077981 */ /* 0x020ee2000c1e1900 */
[----:B------:R-:W4:Y:S03]  /*0970*/  LDCU.64 UR6, c[0x0][0x3a0] ;  /* 0x00007400ff0677ac */ /* 0x000f260008000a00 */
[----:B------:R-:W3:Y:S04]  /*0980*/  LDG.E R5, desc[UR8][R12.64] ;  /* 0x000000080c057981 */ /* 0x000ee8000c1e1900 */
[----:B0-2---:R-:W2:Y:S04]  /*0990*/  LDG.E R3, desc[UR8][R8.64+0xbd18] ;  /* 0x00bd180808037981 */ /* 0x005ea8000c1e1900 */
[----:B------:R-:W2:Y:S04]  /*09a0*/  LDG.E R4, desc[UR8][R8.64+0xbd20] ;  /* 0x00bd200808047981 */ /* 0x000ea8000c1e1900 */
[----:B-1----:R0:W2:Y:S01]  /*09b0*/  LDG.E R20, desc[UR8][R8.64+0xbd24] ;  /* 0x00bd240808147981 */ /* 0x0020a2000c1e1900 */
[----:B----4-:R-:W-:Y:S01]  /*09c0*/  MOV R19, UR7 ;  /* 0x0000000700137c02 */ /* 0x010fe20008000f00 */
[----:B------:R-:W-:-:S02]  /*09d0*/  IMAD.U32 R18, RZ, RZ, UR6 ;  /* 0x00000006ff127e24 */ /* 0x000fc4000f8e00ff */
[----:B------:R-:W4:Y:S01]  /*09e0*/  LDG.E R21, desc[UR8][R10.64] ;  /* 0x000000080a157981 */ /* 0x000f22000c1e1900 */
[----:B---3--:R-:W-:-:S04]  /*09f0*/  IMAD R6, R7, 0x3, RZ ;  /* 0x0000000307067824 */ /* 0x008fc800078e02ff */
[----:B------:R-:W-:-:S04]  /*0a00*/  IMAD R5, R5, R6, R2 ;  /* 0x0000000605057224 */ /* 0x000fc800078e0202 */
[----:B------:R-:W-:Y:S02]  /*0a10*/  IMAD.WIDE R22, R5, 0x4, R18 ;  /* 0x0000000405167825 */ /* 0x000fe400078e0212 */
[----:B------:R-:W3:Y:S04]  /*0a20*/  LDG.E R5, desc[UR8][R8.64+0xbd1c] ;  /* 0x00bd1c0808057981 */ /* 0x000ee8000c1e1900 */
[----:B--2---:R1:W-:Y:S04]  /*0a30*/  STG.E desc[UR8][R22.64], R3 ;  /* 0x0000000316007986 */ /* 0x0043e8000c101908 */
[----:B------:R-:W2:Y:S02]  /*0a40*/  LDG.E R24, desc[UR8][R12.64] ;  /* 0x000000080c187981 */ /* 0x000ea4000c1e1900 */
[----:B--2---:R-:W-:-:S04]  /*0a50*/  IMAD R25, R6, R24, R7 ;  /* 0x0000001806197224 */ /* 0x004fc800078e0207 */
[----:B------:R-:W-:-:S04]  /*0a60*/  IMAD.IADD R25, R2, 0x1, R25 ;  /* 0x0000000102197824 */ /* 0x000fc800078e0219 */
[----:B------:R-:W-:-:S05]  /*0a70*/  IMAD.WIDE R28, R25, 0x4, R18 ;  /* 0x00000004191c7825 */ /* 0x000fca00078e0212 */
[----:B---3--:R-:W-:Y:S04]  /*0a80*/  STG.E desc[UR8][R28.64], R5 ;  /* 0x000000051c007986 */ /* 0x008fe8000c101908 */
[----:B------:R-:W2:Y:S01]  /*0a90*/  LDG.E R25, desc[UR8][R12.64] ;  /* 0x000000080c197981 */ /* 0x000ea2000c1e1900 */
[----:B------:R-:W-:-:S05]  /*0aa0*/  MOV R26, 0x3 ;  /* 0x00000003001a7802 */ /* 0x000fca0000000f00 */
[----:B--2---:R-:W-:-:S04]  /*0ab0*/  IMAD R24, R25, R26, 0x2 ;  /* 0x0000000219187424 */ /* 0x004fc800078e021a */
[----:B0-----:R-:W-:Y:S02]  /*0ac0*/  IMAD R9, R7, R24, R2 ;  /* 0x0000001807097224 */ /* 0x001fe400078e0202 */
[----:B------:R-:W-:Y:S02]  /*0ad0*/  VIADD R27, R25, 0x1 ;  /* 0x00000001191b7836 */ /* 0x000fe40000000000 */
[----:B------:R-:W-:-:S03]  /*0ae0*/  IMAD.WIDE R24, R9, 0x4, R18 ;  /* 0x0000000409187825 */ /* 0x000fc600078e0212 */
[----:B------:R0:W-:Y:S04]  /*0af0*/  STG.E desc[UR8][R12.64], R27 ;  /* 0x0000001b0c007986 */ /* 0x0001e8000c101908 */
[----:B------:R2:W-:Y:S04]  /*0b00*/  STG.E desc[UR8][R24.64], R4 ;  /* 0x0000000418007986 */ /* 0x0005e8000c101908 */
[----:B------:R-:W3:Y:S02]  /*0b10*/  LDG.E R9, desc[UR8][R12.64] ;  /* 0x000000080c097981 */ /* 0x000ee4000c1e1900 */
[----:B---3--:R-:W-:-:S04]  /*0b20*/  IMAD R9, R6, R9, R2 ;  /* 0x0000000906097224 */ /* 0x008fc800078e0202 */
[----:B------:R-:W-:-:S05]  /*0b30*/  IMAD.WIDE R8, R9, 0x4, R18 ;  /* 0x0000000409087825 */ /* 0x000fca00078e0212 */
[----:B------:R3:W-:Y:S04]  /*0b40*/  STG.E desc[UR8][R8.64], R3 ;  /* 0x0000000308007986 */ /* 0x0007e8000c101908 */
[----:B-1----:R-:W4:Y:S02]  /*0b50*/  LDG.E R22, desc[UR8][R12.64] ;  /* 0x000000080c167981 */ /* 0x002f24000c1e1900 */
[----:B----4-:R-:W-:-:S05]  /*0b60*/  IMAD R23, R6, R22, R7 ;  /* 0x0000001606177224 */ /* 0x010fca00078e0207 */
[----:B------:R-:W-:-:S05]  /*0b70*/  IADD3 R23, PT, PT, R2, R23, RZ ;  /* 0x0000001702177210 */ /* 0x000fca0007ffe0ff */
[----:B------:R-:W-:-:S05]  /*0b80*/  IMAD.WIDE R22, R23, 0x4, R18 ;  /* 0x0000000417167825 */ /* 0x000fca00078e0212 */
[----:B------:R1:W-:Y:S04]  /*0b90*/  STG.E desc[UR8][R22.64], R5 ;  /* 0x0000000516007986 */ /* 0x0003e8000c101908 */
[----:B0-----:R-:W2:Y:S02]  /*0ba0*/  LDG.E R27, desc[UR8][R12.64] ;  /* 0x000000080c1b7981 */ /* 0x001ea4000c1e1900 */
[----:B--2---:R-:W-:-:S04]  /*0bb0*/  IMAD R24, R27, R26, 0x2 ;  /* 0x000000021b187424 */ /* 0x004fc800078e021a */
[----:B------:R-:W-:Y:S02]  /*0bc0*/  IMAD R25, R7, R24, R2 ;  /* 0x0000001807197224 */ /* 0x000fe400078e0202 */
[----:B------:R-:W-:Y:S02]  /*0bd0*/  VIADD R27, R27, 0x1 ;  /* 0x000000011b1b7836 */ /* 0x000fe40000000000 */
[----:B------:R-:W-:-:S03]  /*0be0*/  IMAD.WIDE R24, R25, 0x4, R18 ;  /* 0x0000000419187825 */ /* 0x000fc600078e0212 */
[----:B------:R0:W-:Y:S04]  /*0bf0*/  STG.E desc[UR8][R12.64], R27 ;  /* 0x0000001b0c007986 */ /* 0x0001e8000c101908 */
[----:B------:R2:W-:Y:S04]  /*0c00*/  STG.E desc[UR8][R24.64], R20 ;  /* 0x0000001418007986 */ /* 0x0005e8000c101908 */
[----:B---3--:R-:W3:Y:S02]  /*0c10*/  LDG.E R9, desc[UR8][R12.64] ;  /* 0x000000080c097981 */ /* 0x008ee4000c1e1900 */
        /* <DEDUP_REMOVED lines=13> */
[----:B------:R-:W-:Y:S04]  /*0cf0*/  STG.E desc[UR8][R12.64], R27 ;  /* 0x0000001b0c007986 */ /* 0x000fe8000c101908 */
[----:B------:R0:W-:Y:S04]  /*0d00*/  STG.E desc[UR8][R24.64], R20 ;  /* 0x0000001418007986 */ /* 0x0001e8000c101908 */
[----:B---3--:R-:W2:Y:S02]  /*0d10*/  LDG.E R9, desc[UR8][R12.64] ;  /* 0x000000080c097981 */ /* 0x008ea4000c1e1900 */
[----:B--2---:R-:W-:-:S04]  /*0d20*/  IMAD R9, R6, R9, R2 ;  /* 0x0000000906097224 */ /* 0x004fc800078e0202 */
[----:B------:R-:W-:-:S05]  /*0d30*/  IMAD.WIDE R8, R9, 0x4, R18 ;  /* 0x0000000409087825 */ /* 0x000fca00078e0212 */
[----:B------:R2:W-:Y:S04]  /*0d40*/  STG.E desc[UR8][R8.64], R5 ;  /* 0x0000000508007986 */ /* 0x0005e8000c101908 */
[----:B-1----:R-:W3:Y:S01]  /*0d50*/  LDG.E R22, desc[UR8][R12.64] ;  /* 0x000000080c167981 */ /* 0x002ee2000c1e1900 */
[----:B------:R-:W1:Y:S01]  /*0d60*/  S2UR UR6, SR_CgaCtaId ;  /* 0x00000000000679c3 */ /* 0x000e620000008800 */
[----:B------:R-:W-:Y:S01]  /*0d70*/  UMOV UR5, 0x400 ;  /* 0x0000040000057882 */ /* 0x000fe20000000000 */
[CC--:B0-----:R-:W-:Y:S02]  /*0d80*/  IMAD R24, R21.reuse, R3.reuse, R20 ;  /* 0x0000000315187224 */ /* 0x0c1fe400078e0214 */
[----:B--2---:R-:W-:Y:S01]  /*0d90*/  IMAD R8, R21, R3, R4 ;  /* 0x0000000315087224 */ /* 0x004fe200078e0204 */
[----:B-1----:R-:W-:Y:S01]  /*0da0*/  ULEA UR5, UR6, UR5, 0x18 ;  /* 0x0000000506057291 */ /* 0x002fe2000f8ec0ff */
[----:B---3--:R-:W-:-:S05]  /*0db0*/  IMAD R23, R6, R22, R7 ;  /* 0x0000001606177224 */ /* 0x008fca00078e0207 */
[----:B------:R-:W-:-:S05]  /*0dc0*/  IADD3 R23, PT, PT, R2, R23, RZ ;  /* 0x0000001702177210 */ /* 0x000fca0007ffe0ff */
[----:B------:R-:W-:-:S05]  /*0dd0*/  IMAD.WIDE R22, R23, 0x4, R18 ;  /* 0x0000000417167825 */ /* 0x000fca00078e0212 */
[----:B------:R0:W-:Y:S04]  /*0de0*/  STG.E desc[UR8][R22.64], R4 ;  /* 0x0000000416007986 */ /* 0x0001e8000c101908 */
[----:B------:R-:W2:Y:S01]  /*0df0*/  LDG.E R27, desc[UR8][R12.64] ;  /* 0x000000080c1b7981 */ /* 0x000ea2000c1e1900 */
[C---:B------:R-:W-:Y:S02]  /*0e00*/  IMAD R6, R21.reuse, R3, R5 ;  /* 0x0000000315067224 */ /* 0x040fe400078e0205 */
[CC--:B------:R-:W-:Y:S01]  /*0e10*/  IMAD R3, R21.reuse, R5.reuse, R4 ;  /* 0x0000000515037224 */ /* 0x0c0fe200078e0204 */
[----:B------:R-:W-:Y:S01]  /*0e20*/  LEA R8, R8, UR5, 0x2 ;  /* 0x0000000508087c11 */ /* 0x000fe2000f8e10ff */
[----:B------:R-:W-:Y:S01]  /*0e30*/  IMAD R5, R21, R5, R20 ;  /* 0x0000000515057224 */ /* 0x000fe200078e0214 */
[----:B------:R-:W-:-:S02]  /*0e40*/  LEA R6, R6, UR5, 0x2 ;  /* 0x0000000506067c11 */ /* 0x000fc4000f8e10ff */
[----:B------:R-:W-:Y:S01]  /*0e50*/  LEA R9, R3, UR5, 0x2 ;  /* 0x0000000503097c11 */ /* 0x000fe2000f8e10ff */
[----:B------:R-:W-:Y:S01]  /*0e60*/  IMAD R21, R21, R4, R20 ;  /* 0x0000000415157224 */ /* 0x000fe200078e0214 */
[----:B------:R-:W-:Y:S01]  /*0e70*/  LEA R24, R24, UR5, 0x2 ;  /* 0x0000000518187c11 */ /* 0x000fe2000f8e10ff */
[----:B------:R-:W-:Y:S01]  /*0e80*/  LDS R3, [R8] ;  /* 0x0000000008037984 */ /* 0x000fe20000000800 */
[----:B0-----:R-:W-:-:S03]  /*0e90*/  LEA R22, R5, UR5, 0x2 ;  /* 0x0000000505167c11 */ /* 0x001fc6000f8e10ff */
[----:B------:R-:W-:Y:S01]  /*0ea0*/  LDS R6, [R6] ;  /* 0x0000000006067984 */ /* 0x000fe20000000800 */
[----:B------:R-:W-:-:S03]  /*0eb0*/  LEA R23, R21, UR5, 0x2 ;  /* 0x0000000515177c11 */ /* 0x000fc6000f8e10ff */
[----:B------:R-:W0:Y:S04]  /*0ec0*/  LDS R9, [R9] ;  /* 0x0000000009097984 */ /* 0x000e280000000800 */
[----:B------:R-:W-:Y:S04]  /*0ed0*/  LDS R24, [R24] ;  /* 0x0000000018187984 */ /* 0x000fe80000000800 */
[----:B------:R-:W1:Y:S04]  /*0ee0*/  LDS R21, [R22] ;  /* 0x0000000016157984 */ /* 0x000e680000000800 */
[----:B------:R-:W3:Y:S01]  /*0ef0*/  LDS R23, [R23] ;  /* 0x0000000017177984 */ /* 0x000ee20000000800 */
[----:B0-----:R-:W-:Y:S01]  /*0f00*/  IADD3 R3, PT, PT, R9, R3, R6 ;  /* 0x0000000309037210 */ /* 0x001fe20007ffe006 */
[----:B--2---:R-:W-:-:S04]  /*0f10*/  IMAD R26, R27, R26, 0x2 ;  /* 0x000000021b1a7424 */ /* 0x004fc800078e021a */
[----:B------:R-:W-:Y:S01]  /*0f20*/  IMAD R5, R7, R26, R2 ;  /* 0x0000001a07057224 */ /* 0x000fe200078e0202 */
[----:B-1----:R-:W-:Y:S01]  /*0f30*/  IADD3 R26, PT, PT, R21, R3, R24 ;  /* 0x00000003151a7210 */ /* 0x002fe20007ffe018 */
[----:B------:R-:W-:Y:S02]  /*0f40*/  VIADD R27, R27, 0x1 ;  /* 0x000000011b1b7836 */ /* 0x000fe40000000000 */
[----:B------:R-:W-:Y:S01]  /*0f50*/  IMAD.WIDE R4, R5, 0x4, R18 ;  /* 0x0000000405047825 */ /* 0x000fe200078e0212 */
[----:B---3--:R-:W-:Y:S02]  /*0f60*/  IADD3 R7, PT, PT, R23, R26, RZ ;  /* 0x0000001a17077210 */ /* 0x008fe40007ffe0ff */
[----:B------:R0:W-:Y:S04]  /*0f70*/  STG.E desc[UR8][R12.64], R27 ;  /* 0x0000001b0c007986 */ /* 0x0001e8000c101908 */
[----:B------:R0:W-:Y:S04]  /*0f80*/  STG.E desc[UR8][R4.64], R20 ;  /* 0x0000001404007986 */ /* 0x0001e8000c101908 */
[----:B------:R0:W-:Y:S04]  /*0f90*/  STG.E desc[UR8][R14.64], R7 ;  /* 0x000000070e007986 */ /* 0x0001e8000c101908 */
[----:B------:R-:W2:Y:S01]  /*0fa0*/  LDG.E R3, desc[UR8][R16.64] ;  /* 0x0000000810037981 */ /* 0x000ea2000c1e1900 */
[----:B------:R-:W-:Y:S01]  /*0fb0*/  BSSY.RECONVERGENT B2, `(.L_x_7) ;  /* 0x000011c000027945 */ /* 0x000fe20003800200 */
[----:B--2---:R-:W-:-:S13]  /*0fc0*/  ISETP.NE.AND P0, PT, R3, RZ, PT ;  /* 0x000000ff0300720c */ /* 0x004fda0003f05270 */
[----:B0-----:R-:W-:Y:S05]  /*0fd0*/  @!P0 BRA `(.L_x_8) ;  /* 0x0000001000648947 */ /* 0x001fea0003800000 */
[----:B------:R0:W5:Y:S01]  /*0fe0*/  LDG.E R3, desc[UR8][R10.64+0x4] ;  /* 0x000004080a037981 */ /* 0x000162000c1e1900 */
[----:B------:R-:W-:Y:S01]  /*0ff0*/  BSSY.RECONVERGENT B1, `(.L_x_9) ;  /* 0x0000116000017945 */ /* 0x000fe20003800200 */
.L_x_19:
[----:B------:R-:W1:Y:S02]  /*1000*/  LDC.64 R6, c[0x0][0x380] ;  /* 0x0000e000ff067b82 */ /* 0x000e640000000a00 */
[----:B-1----:R-:W2:Y:S01]  /*1010*/  LDG.E R4, desc[UR8][R6.64] ;  /* 0x0000000806047981 */ /* 0x002ea2000c1e1900 */
[----:B------:R-:W-:Y:S01]  /*1020*/  IMAD.MOV.U32 R24, RZ, RZ, -0x1 ;  /* 0xffffffffff187424 */ /* 0x000fe200078e00ff */
[----:B------:R-:W-:Y:S02]  /*1030*/  MOV R8, 0xfffffffd ;  /* 0xfffffffd00087802 */ /* 0x000fe40000000f00 */
[----:B--2---:R-:W-:-:S13]  /*1040*/  ISETP.GE.AND P0, PT, R4, 0x1, PT ;  /* 0x000000010400780c */ /* 0x004fda0003f06270 */
[----:B------:R-:W-:Y:S05]  /*1050*/  @!P0 BRA `(.L_x_10) ;  /* 0x0000000c00188947 */ /* 0x000fea0003800000 */
[----:B------:R1:W5:Y:S01]  /*1060*/  LDG.E R7, desc[UR8][R6.64+0x4] ;  /* 0x0000040806077981 */ /* 0x000362000c1e1900 */
[----:B------:R-:W-:Y:S02]  /*1070*/  HFMA2 R9, -RZ, RZ, 0, 0 ;  /* 0x00000000ff097431 */ /* 0x000fe400000001ff */
[----:B------:R-:W-:Y:S01]  /*1080*/  IMAD.MOV.U32 R24, RZ, RZ, -0x1 ;  /* 0xffffffffff187424 */ /* 0x000fe200078e00ff */
[----:B------:R-:W-:Y:S01]  /*1090*/  MOV R8, 0xffffffff ;  /* 0xffffffff00087802 */ /* 0x000fe20000000f00 */
[----:B------:R-:W-:-:S07]  /*10a0*/  IMAD.MOV.U32 R29, RZ, RZ, -0x1 ;  /* 0xffffffffff1d7424 */ /* 0x000fce00078e00ff */
.L_x_18:
[----:B------:R-:W2:Y:S01]  /*10b0*/  LDC.64 R18, c[0x0][0x3a8] ;  /* 0x0000ea00ff127b82 */ /* 0x000ea20000000a00 */
[----:B-----5:R-:W-:-:S04]  /*10c0*/  IMAD R5, R7, R9, R2 ;  /* 0x0000000907057224 */ /* 0x020fc800078e0202 */
[----:B--2---:R-:W-:-:S06]  /*10d0*/  IMAD.WIDE R18, R5, 0x4, R18 ;  /* 0x0000000405127825 */ /* 0x004fcc00078e0212 */
[----:B------:R-:W2:Y:S01]  /*10e0*/  LDG.E R18, desc[UR8][R18.64] ;  /* 0x0000000812127981 */ /* 0x000ea2000c1e1900 */
[----:B------:R-:W-:Y:S01]  /*10f0*/  BSSY.RECONVERGENT B0, `(.L_x_11) ;  /* 0x00000b8000007945 */ /* 0x000fe20003800200 */
[----:B--2---:R-:W-:-:S13]  /*1100*/  ISETP.NE.AND P0, PT, R18, -0x1, PT ;  /* 0xffffffff1200780c */ /* 0x004fda0003f05270 */
[----:B------:R-:W-:Y:S05]  /*1110*/  @!P0 BRA `(.L_x_12) ;  /* 0x0000000800d48947 */ /* 0x000fea0003800000 */
[----:B------:R-:W2:Y:S02]  /*1120*/  LDG.E R22, desc[UR8][R12.64] ;  /* 0x000000080c167981 */ /* 0x000ea4000c1e1900 */
[----:B--2---:R-:W-:-:S13]  /*1130*/  ISETP.GE.AND P0, PT, R22, 0x1, PT ;  /* 0x000000011600780c */ /* 0x004fda0003f06270 */
[----:B------:R-:W-:Y:S05]  /*1140*/  @!P0 BRA `(.L_x_12) ;  /* 0x0000000800c88947 */ /* 0x000fea0003800000 */
[----:B------:R-:W-:Y:S01]  /*1150*/  ISETP.GE.U32.AND P0, PT, R22, 0x4, PT ;  /* 0x000000041600780c */ /* 0x000fe20003f06070 */
[----:B------:R-:W-:Y:S01]  /*1160*/  BSSY.RECONVERGENT B3, `(.L_x_13) ;  /* 0x000005e000037945 */ /* 0x000fe20003800200 */
[----:B------:R-:W-:-:S11]  /*1170*/  IMAD.MOV.U32 R23, RZ, RZ, RZ ;  /* 0x000000ffff177224 */ /* 0x000fd600078e00ff */
[----:B------:R-:W-:Y:S05]  /*1180*/  @!P0 BRA `(.L_x_14) ;  /* 0x00000004006c8947 */ /* 0x000fea0003800000 */
[----:B-1----:R-:W1:Y:S01]  /*1190*/  S2R R6, SR_CgaCtaId ;  /* 0x0000000000067919 */ /* 0x002e620000008800 */
[----:B------:R-:W-:Y:S01]  /*11a0*/  MOV R25, 0x400 ;  /* 0x0000040000197802 */ /* 0x000fe20000000f00 */
[----:B------:R-:W-:Y:S01]  /*11b0*/  HFMA2 R5, -RZ, RZ, 0, 0 ;  /* 0x00000000ff057431 */ /* 0x000fe200000001ff */
[----:B------:R-:W-:Y:S02]  /*11c0*/  LOP3.LUT R23, R22, 0x7ffffffc, RZ, 0xc0, !PT ;  /* 0x7ffffffc16177812 */ /* 0x000fe400078ec0ff */
[----:B-1----:R-:W-:Y:S01]  /*11d0*/  LEA R25, R6, R25, 0x18 ;  /* 0x0000001906197211 */ /* 0x002fe200078ec0ff */
[----:B------:R-:W-:-:S07]  /*11e0*/  IMAD.MOV.U32 R6, RZ, RZ, R2 ;  /* 0x000000ffff067224 */ /* 0x000fce00078e0002 */
.L_x_15:
[----:B------:R-:W1:Y:S02]  /*11f0*/  LDC.64 R26, c[0x0][0x3a0] ;  /* 0x0000e800ff1a7b82 */ /* 0x000e640000000a00 */
[----:B-1----:R-:W-:-:S04]  /*1200*/  IMAD.WIDE R26, R6, 0x4, R26 ;  /* 0x00000004061a7825 */ /* 0x002fc800078e021a */
[C---:B------:R-:W-:Y:S02]  /*1210*/  IMAD.WIDE R18, R7.reuse, 0x4, R26 ;  /* 0x0000000407127825 */ /* 0x040fe400078e021a */
[----:B------:R-:W2:Y:S02]  /*1220*/  LDG.E R26, desc[UR8][R26.64] ;  /* 0x000000081a1a7981 */ /* 0x000ea4000c1e1900 */
[C---:B------:R-:W-:Y:S02]  /*1230*/  IMAD.WIDE R20, R7.reuse, 0x4, R18 ;  /* 0x0000000407147825 */ /* 0x040fe400078e0212 */
[----:B------:R-:W3:Y:S04]  /*1240*/  LDG.E R28, desc[UR8][R18.64] ;  /* 0x00000008121c7981 */ /* 0x000ee8000c1e1900 */
[----:B------:R1:W4:Y:S02]  /*1250*/  LDG.E R18, desc[UR8][R20.64] ;  /* 0x0000000814127981 */ /* 0x000324000c1e1900 */
[----:B-1----:R-:W-:-:S04]  /*1260*/  IMAD.WIDE R20, R7, 0x4, R20 ;  /* 0x0000000407147825 */ /* 0x002fc800078e0214 */
[C-C-:B--2---:R-:W-:Y:S02]  /*1270*/  IMAD R26, R4.reuse, R26, R9.reuse ;  /* 0x0000001a041a7224 */ /* 0x144fe400078e0209 */
[----:B---3--:R-:W-:-:S03]  /*1280*/  IMAD R19, R4, R28, R9 ;  /* 0x0000001c04137224 */ /* 0x008fc600078e0209 */
[----:B------:R-:W-:Y:S02]  /*1290*/  LEA R28, R26, R25, 0x2 ;  /* 0x000000191a1c7211 */ /* 0x000fe400078e10ff */
[----:B------:R1:W2:Y:S01]  /*12a0*/  LDG.E R26, desc[UR8][R20.64] ;  /* 0x00000008141a7981 */ /* 0x0002a2000c1e1900 */
[----:B------:R-:W-:-:S03]  /*12b0*/  IMAD R19, R19, 0x4, R25 ;  /* 0x0000000413137824 */ /* 0x000fc600078e0219 */
[----:B------:R-:W-:Y:S01]  /*12c0*/  LDS R28, [R28] ;  /* 0x000000001c1c7984 */ /* 0x000fe20000000800 */
[----:B----4-:R-:W-:-:S03]  /*12d0*/  IMAD R18, R4, R18, R9 ;  /* 0x0000001204127224 */ /* 0x010fc600078e0209 */
[----:B------:R-:W-:Y:S02]  /*12e0*/  LDS R27, [R19] ;  /* 0x00000000131b7984 */ /* 0x000fe40000000800 */
[----:B------:R-:W-:-:S06]  /*12f0*/  LEA R18, R18, R25, 0x2 ;  /* 0x0000001912127211 */ /* 0x000fcc00078e10ff */
[----:B------:R-:W3:Y:S01]  /*1300*/  LDS R18, [R18] ;  /* 0x0000000012127984 */ /* 0x000ee20000000800 */
[----:B-1----:R-:W-:Y:S01]  /*1310*/  IMAD.WIDE R20, R7, 0x4, R20 ;  /* 0x0000000407147825 */ /* 0x002fe200078e0214 */
[----:B---3--:R-:W-:-:S03]  /*1320*/  IADD3 R28, PT, PT, R18, R27, R28 ;  /* 0x0000001b121c7210 */ /* 0x008fc60007ffe01c */
[C---:B------:R-:W-:Y:S01]  /*1330*/  IMAD.WIDE R18, R7.reuse, 0x4, R20 ;  /* 0x0000000407127825 */ /* 0x040fe200078e0214 */
[----:B------:R-:W3:Y:S04]  /*1340*/  LDG.E R27, desc[UR8][R20.64] ;  /* 0x00000008141b7981 */ /* 0x000ee8000c1e1900 */
[----:B------:R1:W4:Y:S01]  /*1350*/  LDG.E R20, desc[UR8][R18.64] ;  /* 0x0000000812147981 */ /* 0x000322000c1e1900 */
[----:B------:R-:W-:Y:S01]  /*1360*/  ISETP.GT.AND P0, PT, R28, R29, PT ;  /* 0x0000001d1c00720c */ /* 0x000fe20003f04270 */
[----:B-1----:R-:W-:-:S04]  /*1370*/  IMAD.WIDE R18, R7, 0x4, R18 ;  /* 0x0000000407127825 */ /* 0x002fc800078e0212 */
[----:B--2---:R-:W-:-:S04]  /*1380*/  IMAD R26, R4, R26, R9 ;  /* 0x0000001a041a7224 */ /* 0x004fc800078e0209 */
[----:B------:R-:W-:-:S06]  /*1390*/  IMAD R26, R26, 0x4, R25 ;  /* 0x000000041a1a7824 */ /* 0x000fcc00078e0219 */
[----:B------:R-:W-:Y:S01]  /*13a0*/  LDS R26, [R26] ;  /* 0x000000001a1a7984 */ /* 0x000fe20000000800 */
[----:B---3--:R-:W-:-:S05]  /*13b0*/  IMAD R27, R4, R27, R9 ;  /* 0x0000001b041b7224 */ /* 0x008fca00078e0209 */
[----:B------:R-:W-:Y:S01]  /*13c0*/  LEA R27, R27, R25, 0x2 ;  /* 0x000000191b1b7211 */ /* 0x000fe200078e10ff */
[----:B----4-:R-:W-:-:S05]  /*13d0*/  IMAD R20, R4, R20, R9 ;  /* 0x0000001404147224 */ /* 0x010fca00078e0209 */
[----:B------:R-:W-:Y:S01]  /*13e0*/  LDS R27, [R27] ;  /* 0x000000001b1b7984 */ /* 0x000fe20000000800 */
[----:B------:R-:W-:-:S06]  /*13f0*/  IMAD R20, R20, 0x4, R25 ;  /* 0x0000000414147824 */ /* 0x000fcc00078e0219 */
[----:B------:R-:W1:Y:S02]  /*1400*/  LDS R20, [R20] ;  /* 0x0000000014147984 */ /* 0x000e640000000800 */
[----:B-1----:R-:W-:Y:S02]  /*1410*/  IADD3 R27, PT, PT, R20, R27, R26 ;  /* 0x0000001b141b7210 */ /* 0x002fe40007ffe01a */
[----:B------:R-:W-:-:S04]  /*1420*/  VIMNMX R26, PT, PT, R28, R29, !PT ;  /* 0x0000001d1c1a7248 */ /* 0x000fc80007fe0100 */
[----:B------:R-:W-:-:S04]  /*1430*/  ISETP.GT.AND P1, PT, R27, R26, PT ;  /* 0x0000001a1b00720c */ /* 0x000fc80003f24270 */
[----:B------:R-:W-:Y:S02]  /*1440*/  ISETP.GT.OR P2, PT, R28, R29, P1 ;  /* 0x0000001d1c00720c */ /* 0x000fe40000f44670 */
[----:B------:R1:W2:Y:S02]  /*1450*/  LDG.E R28, desc[UR8][R18.64] ;  /* 0x00000008121c7981 */ /* 0x0002a4000c1e1900 */
[----:B-1----:R-:W-:-:S05]  /*1460*/  IMAD.WIDE R18, R7, 0x4, R18 ;  /* 0x0000000407127825 */ /* 0x002fca00078e0212 */
[----:B------:R-:W3:Y:S01]  /*1470*/  LDG.E R29, desc[UR8][R18.64] ;  /* 0x00000008121d7981 */ /* 0x000ee2000c1e1900 */
[----:B------:R-:W-:-:S05]  /*1480*/  IMAD.WIDE R20, R7, 0x4, R18 ;  /* 0x0000000407147825 */ /* 0x000fca00078e0212 */
[----:B------:R1:W4:Y:S01]  /*1490*/  LDG.E R18, desc[UR8][R20.64] ;  /* 0x0000000814127981 */ /* 0x000322000c1e1900 */
[----:B------:R-:W-:Y:S01]  /*14a0*/  VIMNMX R26, PT, PT, R26, R27, !PT ;  /* 0x0000001b1a1a7248 */ /* 0x000fe20007fe0100 */
[----:B-1----:R-:W-:-:S04]  /*14b0*/  IMAD.WIDE R20, R7, 0x4, R20 ;  /* 0x0000000407147825 */ /* 0x002fc800078e0214 */
[----:B--2---:R-:W-:-:S05]  /*14c0*/  IMAD R28, R4, R28, R9 ;  /* 0x0000001c041c7224 */ /* 0x004fca00078e0209 */
[----:B------:R-:W-:Y:S01]  /*14d0*/  LEA R28, R28, R25, 0x2 ;  /* 0x000000191c1c7211 */ /* 0x000fe200078e10ff */
[----:B---3--:R-:W-:-:S04]  /*14e0*/  IMAD R29, R4, R29, R9 ;  /* 0x0000001d041d7224 */ /* 0x008fc800078e0209 */
[----:B------:R-:W-:Y:S02]  /*14f0*/  IMAD R29, R29, 0x4, R25 ;  /* 0x000000041d1d7824 */ /* 0x000fe400078e0219 */
[----:B----4-:R-:W-:-:S03]  /*1500*/  IMAD R27, R4, R18, R9 ;  /* 0x00000012041b7224 */ /* 0x010fc600078e0209 */
[----:B------:R-:W-:Y:S02]  /*1510*/  LDS R18, [R29] ;  /* 0x000000001d127984 */ /* 0x000fe40000000800 */
[----:B------:R-:W-:Y:S02]  /*1520*/  LEA R19, R27, R25, 0x2 ;  /* 0x000000191b137211 */ /* 0x000fe400078e10ff */
[----:B------:R1:W-:Y:S04]  /*1530*/  LDS R27, [R28] ;  /* 0x000000001c1b7984 */ /* 0x0003e80000000800 */
[----:B------:R-:W2:Y:S04]  /*1540*/  LDS R19, [R19] ;  /* 0x0000000013137984 */ /* 0x000ea80000000800 */
[----:B-1----:R-:W3:Y:S01]  /*1550*/  LDG.E R28, desc[UR8][R20.64] ;  /* 0x00000008141c7981 */ /* 0x002ee2000c1e1900 */
[----:B--2---:R-:W-:Y:S01]  /*1560*/  IADD3 R27, PT, PT, R19, R18, R27 ;  /* 0x00000012131b7210 */ /* 0x004fe20007ffe01b */
[----:B------:R-:W-:-:S03]  /*1570*/  IMAD.WIDE R18, R7, 0x4, R20 ;  /* 0x0000000407127825 */ /* 0x000fc600078e0214 */
[----:B------:R-:W-:Y:S02]  /*1580*/  ISETP.GT.AND P3, PT, R27, R26, PT ;  /* 0x0000001a1b00720c */ /* 0x000fe40003f64270 */
[----:B------:R-:W-:Y:S01]  /*1590*/  VIMNMX R29, PT, PT, R26, R27, !PT ;  /* 0x0000001b1a1d7248 */ /* 0x000fe20007fe0100 */
[----:B------:R-:W-:Y:S01]  /*15a0*/  IMAD.WIDE R26, R7, 0x4, R18 ;  /* 0x00000004071a7825 */ /* 0x000fe200078e0212 */
[----:B------:R-:W2:Y:S05]  /*15b0*/  LDG.E R20, desc[UR8][R18.64] ;  /* 0x0000000812147981 */ /* 0x000eaa000c1e1900 */
[----:B------:R-:W4:Y:S01]  /*15c0*/  LDG.E R26, desc[UR8][R26.64] ;  /* 0x000000081a1a7981 */ /* 0x000f22000c1e1900 */
[----:B------:R-:W-:-:S02]  /*15d0*/  SEL R8, R5, R8, P0 ;  /* 0x0000000805087207 */ /* 0x000fc40000000000 */
[C---:B------:R-:W-:Y:S01]  /*15e0*/  @P1 IADD3 R8, PT, PT, R5.reuse, 0x1, RZ ;  /* 0x0000000105081810 */ /* 0x040fe20007ffe0ff */
[----:B------:R-:W-:Y:S01]  /*15f0*/  @P3 VIADD R8, R5, 0x2 ;  /* 0x0000000205083836 */ /* 0x000fe20000000000 */
[----:B------:R-:W-:Y:S01]  /*1600*/  SEL R24, R9, R24, P2 ;  /* 0x0000001809187207 */ /* 0x000fe20001000000 */
[----:B------:R-:W-:Y:S02]  /*1610*/  IMAD R6, R7, 0xc, R6 ;  /* 0x0000000c07067824 */ /* 0x000fe400078e0206 */
[----:B---3--:R-:W-:-:S04]  /*1620*/  IMAD R28, R4, R28, R9 ;  /* 0x0000001c041c7224 */ /* 0x008fc800078e0209 */
[----:B------:R-:W-:-:S06]  /*1630*/  IMAD R28, R28, 0x4, R25 ;  /* 0x000000041c1c7824 */ /* 0x000fcc00078e0219 */
[----:B------:R-:W-:Y:S01]  /*1640*/  LDS R28, [R28] ;  /* 0x000000001c1c7984 */ /* 0x000fe20000000800 */
[C-C-:B--2---:R-:W-:Y:S02]  /*1650*/  IMAD R20, R4.reuse, R20, R9.reuse ;  /* 0x0000001404147224 */ /* 0x144fe400078e0209 */
[----:B----4-:R-:W-:-:S03]  /*1660*/  IMAD R26, R4, R26, R9 ;  /* 0x0000001a041a7224 */ /* 0x010fc600078e0209 */
[----:B------:R-:W-:Y:S01]  /*1670*/  LEA R20, R20, R25, 0x2 ;  /* 0x0000001914147211 */ /* 0x000fe200078e10ff */
[----:B------:R-:W-:-:S04]  /*1680*/  IMAD R26, R26, 0x4, R25 ;  /* 0x000000041a1a7824 */ /* 0x000fc800078e0219 */
[----:B------:R-:W-:Y:S04]  /*1690*/  LDS R21, [R20] ;  /* 0x0000000014157984 */ /* 0x000fe80000000800 */
[----:B------:R-:W1:Y:S02]  /*16a0*/  LDS R18, [R26] ;  /* 0x000000001a127984 */ /* 0x000e640000000800 */
[----:B-1----:R-:W-:-:S04]  /*16b0*/  IADD3 R18, PT, PT, R18, R21, R28 ;  /* 0x0000001512127210 */ /* 0x002fc80007ffe01c */
[----:B------:R-:W-:-:S13]  /*16c0*/  ISETP.GT.AND P4, PT, R18, R29, PT ;  /* 0x0000001d1200720c */ /* 0x000fda0003f84270 */
[C---:B------:R-:W-:Y:S01]  /*16d0*/  @P4 IADD3 R8, PT, PT, R5.reuse, 0x3, RZ ;  /* 0x0000000305084810 */ /* 0x040fe20007ffe0ff */
[----:B------:R-:W-:-:S05]  /*16e0*/  VIADD R5, R5, 0x4 ;  /* 0x0000000405057836 */ /* 0x000fca0000000000 */
[----:B------:R-:W-:Y:S02]  /*16f0*/  ISETP.NE.AND P0, PT, R5, R23, PT ;  /* 0x000000170500720c */ /* 0x000fe40003f05270 */
[----:B------:R-:W-:Y:S02]  /*1700*/  SEL R24, R9, R24, P4 ;  /* 0x0000001809187207 */ /* 0x000fe40002000000 */
[----:B------:R-:W-:Y:S02]  /*1710*/  VIMNMX R29, PT, PT, R29, R18, !PT ;  /* 0x000000121d1d7248 */ /* 0x000fe40007fe0100 */
[----:B------:R-:W-:-:S07]  /*1720*/  SEL R24, R9, R24, P3 ;  /* 0x0000001809187207 */ /* 0x000fce0001800000 */
[----:B------:R-:W-:Y:S05]  /*1730*/  @P0 BRA `(.L_x_15) ;  /* 0xfffffff800ac0947 */ /* 0x000fea000383ffff */
.L_x_14:
[----:B------:R-:W-:Y:S05]  /*1740*/  BSYNC.RECONVERGENT B3 ;  /* 0x0000000000037941 */ /* 0x000fea0003800200 */
.L_x_13:
[----:B------:R-:W-:-:S13]  /*1750*/  LOP3.LUT P0, R5, R22, 0x3, RZ, 0xc0, !PT ;  /* 0x0000000316057812 */ /* 0x000fda000780c0ff */
[----:B------:R-:W-:Y:S05]  /*1760*/  @!P0 BRA `(.L_x_12) ;  /* 0x0000000400408947 */ /* 0x000fea0003800000 */
[----:B------:R-:W-:Y:S01]  /*1770*/  ISETP.NE.AND P0, PT, R5, 0x1, PT ;  /* 0x000000010500780c */ /* 0x000fe20003f05270 */
[----:B------:R-:W-:Y:S01]  /*1780*/  BSSY.RECONVERGENT B3, `(.L_x_16) ;  /* 0x0000033000037945 */ /* 0x000fe20003800200 */
[----:B------:R-:W-:-:S04]  /*1790*/  LOP3.LUT R22, R22, 0x1, RZ, 0xc0, !PT ;  /* 0x0000000116167812 */ /* 0x000fc800078ec0ff */
[----:B------:R-:W-:-:S07]  /*17a0*/  ISETP.NE.U32.AND P2, PT, R22, 0x1, PT ;  /* 0x000000011600780c */ /* 0x000fce0003f45070 */
[----:B------:R-:W-:Y:S06]  /*17b0*/  @!P0 BRA `(.L_x_17) ;  /* 0x0000000000bc8947 */ /* 0x000fec0003800000 */
[----:B------:R-:W2:Y:S01]  /*17c0*/  LDC.64 R18, c[0x0][0x3a0] ;  /* 0x0000e800ff127b82 */ /* 0x000ea20000000a00 */
[----:B------:R-:W-:-:S04]  /*17d0*/  IMAD R5, R23, 0x3, RZ ;  /* 0x0000000317057824 */ /* 0x000fc800078e02ff */
[----:B------:R-:W-:-:S04]  /*17e0*/  IMAD R5, R7, R5, R2 ;  /* 0x0000000507057224 */ /* 0x000fc800078e0202 */
[----:B--2---:R-:W-:-:S05]  /*17f0*/  IMAD.WIDE R18, R5, 0x4, R18 ;  /* 0x0000000405127825 */ /* 0x004fca00078e0212 */
[----:B------:R2:W3:Y:S01]  /*1800*/  LDG.E R5, desc[UR8][R18.64] ;  /* 0x0000000812057981 */ /* 0x0004e2000c1e1900 */
[----:B------:R-:W-:-:S05]  /*1810*/  IMAD.WIDE R26, R7, 0x4, R18 ;  /* 0x00000004071a7825 */ /* 0x000fca00078e0212 */
[----:B-1----:R-:W4:Y:S01]  /*1820*/  LDG.E R6, desc[UR8][R26.64] ;  /* 0x000000081a067981 */ /* 0x002f22000c1e1900 */
[----:B------:R-:W-:-:S05]  /*1830*/  IMAD.WIDE R20, R7, 0x4, R26 ;  /* 0x0000000407147825 */ /* 0x000fca00078e021a */
[----:B------:R1:W5:Y:S01]  /*1840*/  LDG.E R22, desc[UR8][R20.64] ;  /* 0x0000000814167981 */ /* 0x000362000c1e1900 */
[----:B--2---:R-:W-:-:S05]  /*1850*/  IMAD.WIDE R18, R7, 0x4, R20 ;  /* 0x0000000407127825 */ /* 0x004fca00078e0214 */
[----:B------:R2:W2:Y:S01]  /*1860*/  LDG.E R25, desc[UR8][R18.64] ;  /* 0x0000000812197981 */ /* 0x0004a2000c1e1900 */
[----:B-1----:R-:W-:-:S05]  /*1870*/  IMAD.WIDE R20, R7, 0x4, R18 ;  /* 0x0000000407147825 */ /* 0x002fca00078e0212 */
[----:B------:R-:W2:Y:S01]  /*1880*/  LDG.E R28, desc[UR8][R20.64] ;  /* 0x00000008141c7981 */ /* 0x000ea2000c1e1900 */
[----:B------:R-:W-:-:S06]  /*1890*/  IMAD.WIDE R26, R7, 0x4, R20 ;  /* 0x00000004071a7825 */ /* 0x000fcc00078e0214 */
[----:B------:R-:W2:Y:S01]  /*18a0*/  LDG.E R26, desc[UR8][R26.64] ;  /* 0x000000081a1a7981 */ /* 0x000ea2000c1e1900 */
[----:B------:R-:W1:Y:S01]  /*18b0*/  S2UR UR6, SR_CgaCtaId ;  /* 0x00000000000679c3 */ /* 0x000e620000008800 */
[----:B------:R-:W-:Y:S02]  /*18c0*/  UMOV UR5, 0x400 ;  /* 0x0000040000057882 */ /* 0x000fe40000000000 */
[----:B-1----:R-:W-:Y:S01]  /*18d0*/  ULEA UR5, UR6, UR5, 0x18 ;  /* 0x0000000506057291 */ /* 0x002fe2000f8ec0ff */
[C-C-:B---3--:R-:W-:Y:S02]  /*18e0*/  IMAD R5, R4.reuse, R5, R9.reuse ;  /* 0x0000000504057224 */ /* 0x148fe400078e0209 */
[----:B----4-:R-:W-:-:S03]  /*18f0*/  IMAD R6, R4, R6, R9 ;  /* 0x0000000604067224 */ /* 0x010fc600078e0209 */
[----:B------:R-:W-:Y:S01]  /*1900*/  LEA R5, R5, UR5, 0x2 ;  /* 0x0000000505057c11 */ /* 0x000fe2000f8e10ff */
[----:B-----5:R-:W-:Y:S01]  /*1910*/  IMAD R22, R4, R22, R9 ;  /* 0x0000001604167224 */ /* 0x020fe200078e0209 */
[----:B------:R-:W-:-:S04]  /*1920*/  LEA R6, R6, UR5, 0x2 ;  /* 0x0000000506067c11 */ /* 0x000fc8000f8e10ff */
[----:B------:R-:W-:Y:S01]  /*1930*/  LDS R5, [R5] ;  /* 0x0000000005057984 */ /* 0x000fe20000000800 */
[----:B--2---:R-:W-:Y:S01]  /*1940*/  LEA R18, R22, UR5, 0x2 ;  /* 0x0000000516127c11 */ /* 0x004fe2000f8e10ff */
[C-C-:B------:R-:W-:Y:S02]  /*1950*/  IMAD R25, R4.reuse, R25, R9.reuse ;  /* 0x0000001904197224 */ /* 0x140fe400078e0209 */
[----:B------:R-:W-:Y:S01]  /*1960*/  LDS R6, [R6] ;  /* 0x0000000006067984 */ /* 0x000fe20000000800 */
[C-C-:B------:R-:W-:Y:S02]  /*1970*/  IMAD R28, R4.reuse, R28, R9.reuse ;  /* 0x0000001c041c7224 */ /* 0x140fe400078e0209 */
[----:B------:R-:W-:Y:S01]  /*1980*/  LEA R25, R25, UR5, 0x2 ;  /* 0x0000000519197c11 */ /* 0x000fe2000f8e10ff */
[----:B------:R-:W1:Y:S01]  /*1990*/  LDS R18, [R18] ;  /* 0x0000000012127984 */ /* 0x000e620000000800 */
[----:B------:R-:W-:Y:S01]  /*19a0*/  IMAD R26, R4, R26, R9 ;  /* 0x0000001a041a7224 */ /* 0x000fe200078e0209 */
[----:B------:R-:W-:-:S03]  /*19b0*/  LEA R28, R28, UR5, 0x2 ;  /* 0x000000051c1c7c11 */ /* 0x000fc6000f8e10ff */
[----:B------:R-:W-:Y:S01]  /*19c0*/  LDS R25, [R25] ;  /* 0x0000000019197984 */ /* 0x000fe20000000800 */
[----:B------:R-:W-:-:S03]  /*19d0*/  LEA R26, R26, UR5, 0x2 ;  /* 0x000000051a1a7c11 */ /* 0x000fc6000f8e10ff */
[----:B------:R-:W-:Y:S04]  /*19e0*/  LDS R28, [R28] ;  /* 0x000000001c1c7984 */ /* 0x000fe80000000800 */
[----:B------:R-:W2:Y:S01]  /*19f0*/  LDS R26, [R26] ;  /* 0x000000001a1a7984 */ /* 0x000ea20000000800 */
[----:B-1----:R-:W-:-:S04]  /*1a00*/  IADD3 R20, PT, PT, R18, R6, R5 ;  /* 0x0000000612147210 */ /* 0x002fc80007ffe005 */
[----:B------:R-:W-:Y:S02]  /*1a10*/  VIMNMX R5, PT, PT, R29, R20, !PT ;  /* 0x000000141d057248 */ /* 0x000fe40007fe0100 */
[----:B--2---:R-:W-:-:S04]  /*1a20*/  IADD3 R22, PT, PT, R26, R28, R25 ;  /* 0x0000001c1a167210 */ /* 0x004fc80007ffe019 */
[----:B------:R-:W-:Y:S02]  /*1a30*/  ISETP.GT.AND P1, PT, R22, R5, PT ;  /* 0x000000051600720c */ /* 0x000fe40003f24270 */
[----:B------:R-:W-:Y:S02]  /*1a40*/  ISETP.GT.AND P0, PT, R20, R29, PT ;  /* 0x0000001d1400720c */ /* 0x000fe40003f04270 */
[----:B------:R-:W-:Y:S02]  /*1a50*/  SEL R24, R9, R24, P1 ;  /* 0x0000001809187207 */ /* 0x000fe40000800000 */
[----:B------:R-:W-:Y:S02]  /*1a60*/  SEL R8, R23, R8, P0 ;  /* 0x0000000817087207 */ /* 0x000fe40000000000 */
[----:B------:R-:W-:Y:S02]  /*1a70*/  VIMNMX R29, PT, PT, R5, R22, !PT ;  /* 0x00000016051d7248 */ /* 0x000fe40007fe0100 */
[----:B------:R-:W-:-:S03]  /*1a80*/  SEL R24, R9, R24, P0 ;  /* 0x0000001809187207 */ /* 0x000fc60000000000 */
[C---:B------:R-:W-:Y:S01]  /*1a90*/  @P1 IADD3 R8, PT, PT, R23.reuse, 0x1, RZ ;  /* 0x0000000117081810 */ /* 0x040fe20007ffe0ff */
[----:B------:R-:W-:-:S07]  /*1aa0*/  VIADD R23, R23, 0x2 ;  /* 0x0000000217177836 */ /* 0x000fce0000000000 */
.L_x_17:
[----:B------:R-:W-:Y:S05]  /*1ab0*/  BSYNC.RECONVERGENT B3 ;  /* 0x0000000000037941 */ /* 0x000fea0003800200 */
.L_x_16:
[----:B------:R-:W-:Y:S05]  /*1ac0*/  @P2 BRA `(.L_x_12) ;  /* 0x0000000000682947 */ /* 0x000fea0003800000 */
[----:B------:R-:W2:Y:S01]  /*1ad0*/  LDC.64 R26, c[0x0][0x3a0] ;  /* 0x0000e800ff1a7b82 */ /* 0x000ea20000000a00 */
[----:B------:R-:W-:-:S04]  /*1ae0*/  IMAD R5, R7, R23, RZ ;  /* 0x0000001707057224 */ /* 0x000fc800078e02ff */
[----:B------:R-:W-:-:S04]  /*1af0*/  IMAD R5, R5, 0x3, R2 ;  /* 0x0000000305057824 */ /* 0x000fc800078e0202 */
[----:B--2---:R-:W-:-:S04]  /*1b00*/  IMAD.WIDE R26, R5, 0x4, R26 ;  /* 0x00000004051a7825 */ /* 0x004fc800078e021a */
[C---:B------:R-:W-:Y:S02]  /*1b10*/  IMAD.WIDE R20, R7.reuse, 0x4, R26 ;  /* 0x0000000407147825 */ /* 0x040fe400078e021a */
[----:B------:R-:W2:Y:S02]  /*1b20*/  LDG.E R26, desc[UR8][R26.64] ;  /* 0x000000081a1a7981 */ /* 0x000ea4000c1e1900 */
[----:B------:R-:W-:Y:S02]  /*1b30*/  IMAD.WIDE R18, R7, 0x4, R20 ;  /* 0x0000000407127825 */ /* 0x000fe400078e0214 */
[----:B------:R-:W1:Y:S04]  /*1b40*/  LDG.E R20, desc[UR8][R20.64] ;  /* 0x0000000814147981 */ /* 0x000e68000c1e1900 */
[----:B------:R-:W3:Y:S01]  /*1b50*/  LDG.E R18, desc[UR8][R18.64] ;  /* 0x0000000812127981 */ /* 0x000ee2000c1e1900 */
[----:B------:R-:W4:Y:S01]  /*1b60*/  S2UR UR6, SR_CgaCtaId ;  /* 0x00000000000679c3 */ /* 0x000f220000008800 */
[----:B------:R-:W-:-:S02]  /*1b70*/  UMOV UR5, 0x400 ;  /* 0x0000040000057882 */ /* 0x000fc40000000000 */
[----:B----4-:R-:W-:Y:S01]  /*1b80*/  ULEA UR5, UR6, UR5, 0x18 ;  /* 0x0000000506057291 */ /* 0x010fe2000f8ec0ff */
[C-C-:B--2---:R-:W-:Y:S02]  /*1b90*/  IMAD R5, R4.reuse, R26, R9.reuse ;  /* 0x0000001a04057224 */ /* 0x144fe400078e0209 */
[C-C-:B-1----:R-:W-:Y:S02]  /*1ba0*/  IMAD R6, R4.reuse, R20, R9.reuse ;  /* 0x0000001404067224 */ /* 0x142fe400078e0209 */
[----:B---3--:R-:W-:Y:S01]  /*1bb0*/  IMAD R22, R4, R18, R9 ;  /* 0x0000001204167224 */ /* 0x008fe200078e0209 */
[----:B------:R-:W-:Y:S02]  /*1bc0*/  LEA R5, R5, UR5, 0x2 ;  /* 0x0000000505057c11 */ /* 0x000fe4000f8e10ff */
[----:B------:R-:W-:Y:S02]  /*1bd0*/  LEA R6, R6, UR5, 0x2 ;  /* 0x0000000506067c11 */ /* 0x000fe4000f8e10ff */
[----:B------:R-:W-:-:S02]  /*1be0*/  LEA R22, R22, UR5, 0x2 ;  /* 0x0000000516167c11 */ /* 0x000fc4000f8e10ff */
[----:B------:R-:W-:Y:S04]  /*1bf0*/  LDS R5, [R5] ;  /* 0x0000000005057984 */ /* 0x000fe80000000800 */
[----:B------:R-:W-:Y:S04]  /*1c00*/  LDS R6, [R6] ;  /* 0x0000000006067984 */ /* 0x000fe80000000800 */
[----:B------:R-:W1:Y:S02]  /*1c10*/  LDS R22, [R22] ;  /* 0x0000000016167984 */ /* 0x000e640000000800 */
[----:B-1----:R-:W-:-:S04]  /*1c20*/  IADD3 R18, PT, PT, R22, R6, R5 ;  /* 0x0000000616127210 */ /* 0x002fc80007ffe005 */
[----:B------:R-:W-:Y:S02]  /*1c30*/  ISETP.GT.AND P0, PT, R18, R29, PT ;  /* 0x0000001d1200720c */ /* 0x000fe40003f04270 */
[----:B------:R-:W-:Y:S02]  /*1c40*/  VIMNMX R29, PT, PT, R29, R18, !PT ;  /* 0x000000121d1d7248 */ /* 0x000fe40007fe0100 */
[----:B------:R-:W-:Y:S02]  /*1c50*/  SEL R8, R23, R8, P0 ;  /* 0x0000000817087207 */ /* 0x000fe40000000000 */
[----:B------:R-:W-:-:S07]  /*1c60*/  SEL R24, R9, R24, P0 ;  /* 0x0000001809187207 */ /* 0x000fce0000000000 */
.L_x_12:
[----:B------:R-:W-:Y:S05]  /*1c70*/  BSYNC.RECONVERGENT B0 ;  /* 0x0000000000007941 */ /* 0x000fea0003800200 */
.L_x_11:
[----:B------:R-:W-:-:S04]  /*1c80*/  IADD3 R9, PT, PT, R9, 0x1, RZ ;  /* 0x0000000109097810 */ /* 0x000fc80007ffe0ff */
[----:B------:R-:W-:-:S13]  /*1c90*/  ISETP.NE.AND P0, PT, R9, R4, PT ;  /* 0x000000040900720c */ /* 0x000fda0003f05270 */
[----:B------:R-:W-:Y:S05]  /*1ca0*/  @P0 BRA `(.L_x_18) ;  /* 0xfffffff400000947 */ /* 0x000fea000383ffff */
[----:B------:R-:W-:-:S07]  /*1cb0*/  IMAD R8, R8, 0x3, RZ ;  /* 0x0000000308087824 */ /* 0x000fce00078e02ff */
.L_x_10:
[----:B------:R-:W2:Y:S01]  /*1cc0*/  LDC.64 R28, c[0x0][0x3a8] ;  /* 0x0000ea00ff1c7b82 */ /* 0x000ea20000000a00 */
[----:B-----5:R-:W-:Y:S02]  /*1cd0*/  IMAD R5, R3, R24, R2 ;  /* 0x0000001803057224 */ /* 0x020fe400078e0202 */
[----:B-1----:R-:W-:-:S05]  /*1ce0*/  IMAD.MOV.U32 R6, RZ, RZ, -0x1 ;  /* 0xffffffffff067424 */ /* 0x002fca00078e00ff */
[----:B------:R-:W1:Y:S01]  /*1cf0*/  LDC.64 R18, c[0x0][0x3a0] ;  /* 0x0000e800ff127b82 */ /* 0x000e620000000a00 */
[----:B--2---:R-:W-:-:S05]  /*1d00*/  IMAD.WIDE R28, R5, 0x4, R28 ;  /* 0x00000004051c7825 */ /* 0x004fca00078e021c */
[----:B------:R2:W-:Y:S04]  /*1d10*/  STG.E desc[UR8][R28.64], R6 ;  /* 0x000000061c007986 */ /* 0x0005e8000c101908 */
[----:B------:R-:W3:Y:S04]  /*1d20*/  LDG.E R27, desc[UR8][R10.64+0x4] ;  /* 0x000004080a1b7981 */ /* 0x000ee8000c1e1900 */
[----:B------:R-:W4:Y:S01]  /*1d30*/  LDG.E R25, desc[UR8][R10.64] ;  /* 0x000000080a197981 */ /* 0x000f22000c1e1900 */
[----:B---3--:R-:W-:-:S04]  /*1d40*/  IMAD R9, R27, R8, R2 ;  /* 0x000000081b097224 */ /* 0x008fc800078e0202 */
[----:B-1----:R-:W-:-:S05]  /*1d50*/  IMAD.WIDE R8, R9, 0x4, R18 ;  /* 0x0000000409087825 */ /* 0x002fca00078e0212 */
[----:B------:R-:W3:Y:S01]  /*1d60*/  LDG.E R5, desc[UR8][R8.64] ;  /* 0x0000000808057981 */ /* 0x000ee2000c1e1900 */
[----:B------:R-:W-:-:S05]  /*1d70*/  IMAD.WIDE R22, R27, 0x4, R8 ;  /* 0x000000041b167825 */ /* 0x000fca00078e0208 */
[----:B------:R-:W2:Y:S01]  /*1d80*/  LDG.E R7, desc[UR8][R22.64] ;  /* 0x0000000816077981 */ /* 0x000ea2000c1e1900 */
[----:B------:R-:W-:-:S05]  /*1d90*/  IMAD.WIDE R20, R27, 0x4, R22 ;  /* 0x000000041b147825 */ /* 0x000fca00078e0216 */
[----:B------:R1:W4:Y:S04]  /*1da0*/  LDG.E R4, desc[UR8][R20.64] ;  /* 0x0000000814047981 */ /* 0x000328000c1e1900 */
[----:B------:R0:W-:Y:S04]  /*1db0*/  STG.E desc[UR8][R8.64], R24 ;  /* 0x0000001808007986 */ /* 0x0001e8000c101908 */
[----:B---3--:R-:W-:Y:S04]  /*1dc0*/  STG.E desc[UR8][R22.64], R5 ;  /* 0x0000000516007986 */ /* 0x008fe8000c101908 */
[----:B--2---:R2:W-:Y:S04]  /*1dd0*/  STG.E desc[UR8][R20.64], R7 ;  /* 0x0000000714007986 */ /* 0x0045e8000c101908 */
[----:B------:R-:W3:Y:S01]  /*1de0*/  LDG.E R29, desc[UR8][R12.64] ;  /* 0x000000080c1d7981 */ /* 0x000ee2000c1e1900 */
[----:B------:R-:W-:-:S04]  /*1df0*/  IMAD R6, R27, 0x3, RZ ;  /* 0x000000031b067824 */ /* 0x000fc800078e02ff */
[----:B---3--:R-:W-:-:S04]  /*1e00*/  IMAD R29, R29, R6, R2 ;  /* 0x000000061d1d7224 */ /* 0x008fc800078e0202 */
[----:B------:R-:W-:-:S05]  /*1e10*/  IMAD.WIDE R28, R29, 0x4, R18 ;  /* 0x000000041d1c7825 */ /* 0x000fca00078e0212 */
[----:B------:R3:W-:Y:S04]  /*1e20*/  STG.E desc[UR8][R28.64], R24 ;  /* 0x000000181c007986 */ /* 0x0007e8000c101908 */
[----:B------:R-:W4:Y:S02]  /*1e30*/  LDG.E R26, desc[UR8][R12.64] ;  /* 0x000000080c1a7981 */ /* 0x000f24000c1e1900 */
[----:B----4-:R-:W-:-:S05]  /*1e40*/  IMAD R26, R6, R26, R27 ;  /* 0x0000001a061a7224 */ /* 0x010fca00078e021b */
[----:B------:R-:W-:-:S05]  /*1e50*/  IADD3 R26, PT, PT, R2, R26, RZ ;  /* 0x0000001a021a7210 */ /* 0x000fca0007ffe0ff */
[----:B0-----:R-:W-:-:S05]  /*1e60*/  IMAD.WIDE R8, R26, 0x4, R18 ;  /* 0x000000041a087825 */ /* 0x001fca00078e0212 */
[----:B------:R0:W-:Y:S04]  /*1e70*/  STG.E desc[UR8][R8.64], R5 ;  /* 0x0000000508007986 */ /* 0x0001e8000c101908 */
[----:B--2---:R-:W1:Y:S01]  /*1e80*/  LDG.E R21, desc[UR8][R12.64] ;  /* 0x000000080c157981 */ /* 0x004e62000c1e1900 */
[----:B------:R-:W-:-:S04]  /*1e90*/  IMAD.MOV.U32 R26, RZ, RZ, 0x3 ;  /* 0x00000003ff1a7424 */ /* 0x000fc800078e00ff */
[C---:B-1----:R-:W-:Y:S01]  /*1ea0*/  IMAD R20, R21.reuse, R26, 0x2 ;  /* 0x0000000215147424 */ /* 0x042fe200078e021a */
[----:B------:R-:W-:-:S03]  /*1eb0*/  IADD3 R21, PT, PT, R21, 0x1, RZ ;  /* 0x0000000115157810 */ /* 0x000fc60007ffe0ff */
[----:B------:R-:W-:-:S04]  /*1ec0*/  IMAD R23, R27, R20, R2 ;  /* 0x000000141b177224 */ /* 0x000fc800078e0202 */
[----:B------:R-:W-:Y:S01]  /*1ed0*/  IMAD.WIDE R22, R23, 0x4, R18 ;  /* 0x0000000417167825 */ /* 0x000fe200078e0212 */
[----:B------:R1:W-:Y:S04]  /*1ee0*/  STG.E desc[UR8][R12.64], R21 ;  /* 0x000000150c007986 */ /* 0x0003e8000c101908 */
[----:B------:R-:W-:Y:S04]  /*1ef0*/  STG.E desc[UR8][R22.64], R4 ;  /* 0x0000000416007986 */ /* 0x000fe8000c101908 */
[----:B---3--:R-:W2:Y:S02]  /*1f00*/  LDG.E R29, desc[UR8][R12.64] ;  /* 0x000000080c1d7981 */ /* 0x008ea4000c1e1900 */
[----:B--2---:R-:W-:-:S04]  /*1f10*/  IMAD R29, R6, R29, R2 ;  /* 0x0000001d061d7224 */ /* 0x004fc800078e0202 */
[----:B0-----:R-:W-:-:S05]  /*1f20*/  IMAD.WIDE R8, R29, 0x4, R18 ;  /* 0x000000041d087825 */ /* 0x001fca00078e0212 */
[----:B------:R-:W-:Y:S04]  /*1f30*/  STG.E desc[UR8][R8.64], R24 ;  /* 0x0000001808007986 */ /* 0x000fe8000c101908 */
[----:B------:R-:W2:Y:S02]  /*1f40*/  LDG.E R20, desc[UR8][R12.64] ;  /* 0x000000080c147981 */ /* 0x000ea4000c1e1900 */
[----:B--2---:R-:W-:-:S04]  /*1f50*/  IMAD R29, R6, R20, R27 ;  /* 0x00000014061d7224 */ /* 0x004fc800078e021b */
[----:B------:R-:W-:-:S04]  /*1f60*/  IMAD.IADD R29, R2, 0x1, R29 ;  /* 0x00000001021d7824 */ /* 0x000fc800078e021d */
[----:B-1----:R-:W-:-:S05]  /*1f70*/  IMAD.WIDE R20, R29, 0x4, R18 ;  /* 0x000000041d147825 */ /* 0x002fca00078e0212 */
[----:B------:R0:W-:Y:S04]  /*1f80*/  STG.E desc[UR8][R20.64], R7 ;  /* 0x0000000714007986 */ /* 0x0001e8000c101908 */
[----:B------:R-:W2:Y:S01]  /*1f90*/  LDG.E R29, desc[UR8][R12.64] ;  /* 0x000000080c1d7981 */ /* 0x000ea2000c1e1900 */
[----:B------:R-:W1:Y:S01]  /*1fa0*/  S2UR UR6, SR_CgaCtaId ;  /* 0x00000000000679c3 */ /* 0x000e620000008800 */
[----:B------:R-:W-:Y:S01]  /*1fb0*/  UMOV UR5, 0x400 ;  /* 0x0000040000057882 */ /* 0x000fe20000000000 */
[C-C-:B------:R-:W-:Y:S02]  /*1fc0*/  IMAD R5, R25.reuse, R5, R24.reuse ;  /* 0x0000000519057224 */ /* 0x140fe400078e0218 */
[C-C-:B0-----:R-:W-:Y:S02]  /*1fd0*/  IMAD R7, R25.reuse, R7, R24.reuse ;  /* 0x0000000719077224 */ /* 0x141fe400078e0218 */
[----:B------:R-:W-:Y:S01]  /*1fe0*/  IMAD R24, R25, R4, R24 ;  /* 0x0000000419187224 */ /* 0x000fe200078e0218 */
[----:B-1----:R-:W-:-:S06]  /*1ff0*/  ULEA UR5, UR6, UR5, 0x18 ;  /* 0x0000000506057291 */ /* 0x002fcc000f8ec0ff */
[----:B------:R-:W-:Y:S02]  /*2000*/  LEA R5, R5, UR5, 0x2 ;  /* 0x0000000505057c11 */ /* 0x000fe4000f8e10ff */
[----:B------:R-:W-:Y:S02]  /*2010*/  LEA R24, R24, UR5, 0x2 ;  /* 0x0000000518187c11 */ /* 0x000fe4000f8e10ff */
[----:B------:R-:W-:Y:S02]  /*2020*/  LEA R7, R7, UR5, 0x2 ;  /* 0x0000000507077c11 */ /* 0x000fe4000f8e10ff */
[----:B------:R-:W-:Y:S04]  /*2030*/  LDS R5, [R5] ;  /* 0x0000000005057984 */ /* 0x000fe80000000800 */
[----:B------:R-:W-:Y:S01]  /*2040*/  LDS R24, [R24] ;  /* 0x0000000018187984 */ /* 0x000fe20000000800 */
[C---:B--2---:R-:W-:Y:S01]  /*2050*/  IMAD R26, R29.reuse, R26, 0x2 ;  /* 0x000000021d1a7424 */ /* 0x044fe200078e021a */
[----:B------:R-:W-:-:S03]  /*2060*/  IADD3 R29, PT, PT, R29, 0x1, RZ ;  /* 0x000000011d1d7810 */ /* 0x000fc60007ffe0ff */
[----:B------:R-:W-:-:S04]  /*2070*/  IMAD R23, R27, R26, R2 ;  /* 0x0000001a1b177224 */ /* 0x000fc800078e0202 */
[----:B------:R-:W-:Y:S01]  /*2080*/  IMAD.WIDE R22, R23, 0x4, R18 ;  /* 0x0000000417167825 */ /* 0x000fe200078e0212 */
[----:B------:R-:W-:Y:S04]  /*2090*/  STG.E desc[UR8][R12.64], R29 ;  /* 0x0000001d0c007986 */ /* 0x000fe8000c101908 */
[----:B------:R-:W-:Y:S04]  /*20a0*/  STG.E desc[UR8][R22.64], R4 ;  /* 0x0000000416007986 */ /* 0x000fe8000c101908 */
[----:B------:R-:W2:Y:S04]  /*20b0*/  LDG.E R9, desc[UR8][R14.64] ;  /* 0x000000080e097981 */ /* 0x000ea8000c1e1900 */
[----:B------:R-:W0:Y:S02]  /*20c0*/  LDS R4, [R7] ;  /* 0x0000000007047984 */ /* 0x000e240000000800 */
[----:B0-----:R-:W-:-:S05]  /*20d0*/  IADD3 R4, PT, PT, R24, R4, R5 ;  /* 0x0000000418047210 */ /* 0x001fca0007ffe005 */
[----:B--2---:R-:W-:-:S05]  /*20e0*/  IMAD.IADD R9, R4, 0x1, R9 ;  /* 0x0000000104097824 */ /* 0x004fca00078e0209 */
[----:B------:R1:W-:Y:S04]  /*20f0*/  STG.E desc[UR8][R14.64], R9 ;  /* 0x000000090e007986 */ /* 0x0003e8000c101908 */
[----:B------:R-:W2:Y:S02]  /*2100*/  LDG.E R4, desc[UR8][R16.64] ;  /* 0x0000000810047981 */ /* 0x000ea4000c1e1900 */
[----:B--2---:R-:W-:-:S05]  /*2110*/  IADD3 R21, PT, PT, R4, -0x1, RZ ;  /* 0xffffffff04157810 */ /* 0x004fca0007ffe0ff */
[----:B------:R1:W-:Y:S01]  /*2120*/  STG.E desc[UR8][R16.64], R21 ;  /* 0x0000001510007986 */ /* 0x0003e2000c101908 */
[----:B------:R-:W-:-:S13]  /*2130*/  ISETP.NE.AND P0, PT, R21, RZ, PT ;  /* 0x000000ff1500720c */ /* 0x000fda0003f05270 */
[----:B-1----:R-:W-:Y:S05]  /*2140*/  @P0 BRA `(.L_x_19) ;  /* 0xffffffec00ac0947 */ /* 0x002fea000383ffff */
[----:B------:R-:W-:Y:S05]  /*2150*/  BSYNC.RECONVERGENT B1 ;  /* 0x0000000000017941 */ /* 0x000fea0003800200 */
.L_x_9:
[----:B------:R0:W5:Y:S02]  /*2160*/  LDG.E R7, desc[UR8][R14.64] ;  /* 0x000000080e077981 */ /* 0x000164000c1e1900 */
.L_x_8:
[----:B------:R-:W-:Y:S05]  /*2170*/  BSYNC.RECONVERGENT B2 ;  /* 0x0000000000027941 */ /* 0x000fea0003800200 */
.L_x_7:
[----:B------:R-:W1:Y:S01]  /*2180*/  S2R R3, SR_LANEID ;  /* 0x0000000000037919 */ /* 0x000e620000000000 */
[----:B------:R-:W2:Y:S01]  /*2190*/  LDC.64 R4, c[0x0][0x3b0] ;  /* 0x0000ec00ff047b82 */ /* 0x000ea20000000a00 */
[----:B------:R-:W-:Y:S01]  /*21a0*/  VOTEU.ANY UR5, UPT, PT ;  /* 0x0000000000057886 */ /* 0x000fe200038e0100 */
[----:B-----5:R-:W-:Y:S01]  /*21b0*/  CREDUX.MAX.S32 UR6, R7 ;  /* 0x00000000070672cc */ /* 0x020fe20000000200 */
[----:B------:R-:W-:-:S12]  /*21c0*/  UFLO.U32 UR5, UR5 ;  /* 0x00000005000572bd */ /* 0x000fd800080e0000 */
[----:B------:R-:W-:Y:S01]  /*21d0*/  IMAD.U32 R7, RZ, RZ, UR6 ;  /* 0x00000006ff077e24 */ /* 0x000fe2000f8e00ff */
[----:B-1----:R-:W-:-:S13]  /*21e0*/  ISETP.EQ.U32.AND P0, PT, R3, UR5, PT ;  /* 0x0000000503007c0c */ /* 0x002fda000bf02070 */
[----:B--2---:R1:W-:Y:S01]  /*21f0*/  @P0 REDG.E.MAX.S32.STRONG.GPU desc[UR8][R4.64], R7 ;  /* 0x000000070400098e */ /* 0x0043e2000d12e308 */
[----:B------:R-:W-:Y:S06]  /*2200*/  BAR.SYNC.DEFER_BLOCKING 0x0 ;  /* 0x0000000000007b1d */ /* 0x000fec0000010000 */
[----:B0-----:R-:W2:Y:S04]  /*2210*/  LDG.E R14, desc[UR8][R14.64] ;  /* 0x000000080e0e7981 */ /* 0x001ea8000c1e1900 */
[----:B------:R-:W2:Y:S01]  /*2220*/  LDG.E R3, desc[UR8][R4.64] ;  /* 0x0000000804037981 */ /* 0x000ea2000c1e1900 */
[----:B------:R-:W-:Y:S01]  /*2230*/  BSSY.RECONVERGENT B0, `(.L_x_20) ;  /* 0x000005b000007945 */ /* 0x000fe20003800200 */
[----:B--2---:R-:W-:-:S13]  /*2240*/  ISETP.NE.AND P0, PT, R14, R3, PT ;  /* 0x000000030e00720c */ /* 0x004fda0003f05270 */
[----:B-1----:R-:W-:Y:S05]  /*2250*/  @P0 BRA `(.L_x_21) ;  /* 0x0000000400600947 */ /* 0x002fea0003800000 */
[----:B------:R-:W2:Y:S02]  /*2260*/  LDG.E R12, desc[UR8][R12.64] ;  /* 0x000000080c0c7981 */ /* 0x000ea4000c1e1900 */
[----:B--2---:R-:W-:-:S13]  /*2270*/  ISETP.GE.AND P0, PT, R12, 0x1, PT ;  /* 0x000000010c00780c */ /* 0x004fda0003f06270 */
[----:B------:R-:W-:Y:S05]  /*2280*/  @!P0 BRA `(.L_x_21) ;  /* 0x0000000400548947 */ /* 0x000fea0003800000 */
[----:B------:R0:W5:Y:S01]  /*2290*/  LDG.E R11, desc[UR8][R10.64+0x4] ;  /* 0x000004080a0b7981 */ /* 0x000162000c1e1900 */
[C---:B------:R-:W-:Y:S01]  /*22a0*/  ISETP.GE.U32.AND P0, PT, R12.reuse, 0x4, PT ;  /* 0x000000040c00780c */ /* 0x040fe20003f06070 */
[----:B------:R-:W-:Y:S01]  /*22b0*/  BSSY.RECONVERGENT B1, `(.L_x_22) ;  /* 0x0000038000017945 */ /* 0x000fe20003800200 */
[----:B------:R-:W-:Y:S01]  /*22c0*/  LOP3.LUT R3, R12, 0x3, RZ, 0xc0, !PT ;  /* 0x000000030c037812 */ /* 0x000fe200078ec0ff */
[----:B------:R-:W-:-:S03]  /*22d0*/  HFMA2 R6, -RZ, RZ, 0, 0 ;  /* 0x00000000ff067431 */ /* 0x000fc600000001ff */
[----:B------:R-:W-:-:S07]  /*22e0*/  ISETP.NE.AND P1, PT, R3, RZ, PT ;  /* 0x000000ff0300720c */ /* 0x000fce0003f25270 */
[----:B0-----:R-:W-:Y:S06]  /*22f0*/  @!P0 BRA `(.L_x_23) ;  /* 0x0000000000cc8947 */ /* 0x001fec0003800000 */
[----:B------:R-:W0:Y:S01]  /*2300*/  LDCU.64 UR6, c[0x0][0x380] ;  /* 0x00007000ff0677ac */ /* 0x000e220008000a00 */
[----:B------:R-:W-:-:S05]  /*2310*/  LOP3.LUT R6, R12, 0x7ffffffc, RZ, 0xc0, !PT ;  /* 0x7ffffffc0c067812 */ /* 0x000fca00078ec0ff */
[----:B------:R-:W-:Y:S01]  /*2320*/  IMAD.MOV R7, RZ, RZ, -R6 ;  /* 0x000000ffff077224 */ /* 0x000fe200078e0a06 */
[----:B0-----:R-:W-:-:S04]  /*2330*/  UIADD3 UR5, UP0, UPT, UR6, 0x5823554, URZ ;  /* 0x0582355406057890 */ /* 0x001fc8000ff1e0ff */
[----:B------:R-:W-:Y:S02]  /*2340*/  UIADD3.X UR6, UPT, UPT, URZ, UR7, URZ, UP0, !UPT ;  /* 0x00000007ff067290 */ /* 0x000fe400087fe4ff */
[----:B------:R-:W-:-:S04]  /*2350*/  MOV R10, UR5 ;  /* 0x00000005000a7c02 */ /* 0x000fc80008000f00 */
[----:B------:R-:W-:-:S07]  /*2360*/  IMAD.U32 R23, RZ, RZ, UR6 ;  /* 0x00000006ff177e24 */ /* 0x000fce000f8e00ff */
.L_x_24:
[----:B------:R-:W-:-:S05]  /*2370*/  IMAD.WIDE R14, R2, 0x4, R18 ;  /* 0x00000004020e7825 */ /* 0x000fca00078e0212 */
[----:B------:R-:W2:Y:S01]  /*2380*/  LDG.E R25, desc[UR8][R14.64] ;  /* 0x000000080e197981 */ /* 0x000ea2000c1e1900 */
[----:B-----5:R-:W-:-:S05]  /*2390*/  IMAD.WIDE R16, R11, 0x4, R14 ;  /* 0x000000040b107825 */ /* 0x020fca00078e020e */
[----:B------:R-:W3:Y:S01]  /*23a0*/  LDG.E R27, desc[UR8][R16.64] ;  /* 0x00000008101b7981 */ /* 0x000ee2000c1e1900 */
[----:B0-----:R-:W-:-:S05]  /*23b0*/  IMAD.WIDE R4, R11, 0x4, R16 ;  /* 0x000000040b047825 */ /* 0x001fca00078e0210 */
[----:B------:R0:W4:Y:S01]  /*23c0*/  LDG.E R29, desc[UR8][R4.64] ;  /* 0x00000008041d7981 */ /* 0x000122000c1e1900 */
[----:B------:R-:W-:-:S04]  /*23d0*/  IMAD.WIDE R20, R11, 0x4, R4 ;  /* 0x000000040b147825 */ /* 0x000fc800078e0204 */
[----:B------:R-:W-:Y:S01]  /*23e0*/  IMAD.WIDE R8, R11, 0x4, R20 ;  /* 0x000000040b087825 */ /* 0x000fe200078e0214 */
[----:B0-----:R-:W-:-:S03]  /*23f0*/  MOV R4, R10 ;  /* 0x0000000a00047202 */ /* 0x001fc60000000f00 */
[----:B------:R-:W-:Y:S02]  /*2400*/  IMAD.MOV.U32 R5, RZ, RZ, R23 ;  /* 0x000000ffff057224 */ /* 0x000fe400078e0017 */
[----:B------:R-:W-:-:S03]  /*2410*/  IMAD.WIDE R12, R11, 0x4, R8 ;  /* 0x000000040b0c7825 */ /* 0x000fc600078e0208 */
[----:B--2---:R0:W-:Y:S04]  /*2420*/  STG.E desc[UR8][R4.64+-0x2c], R25 ;  /* 0xffffd41904007986 */ /* 0x0041e8000c101908 */
[----:B---3--:R-:W-:Y:S04]  /*2430*/  STG.E desc[UR8][R4.64+-0x28], R27 ;  /* 0xffffd81b04007986 */ /* 0x008fe8000c101908 */
[----:B----4-:R-:W-:Y:S04]  /*2440*/  STG.E desc[UR8][R4.64+-0x24], R29 ;  /* 0xffffdc1d04007986 */ /* 0x010fe8000c101908 */
[----:B------:R-:W2:Y:S04]  /*2450*/  LDG.E R10, desc[UR8][R20.64] ;  /* 0x00000008140a7981 */ /* 0x000ea8000c1e1900 */
[----:B------:R-:W3:Y:S04]  /*2460*/  LDG.E R24, desc[UR8][R8.64] ;  /* 0x0000000808187981 */ /* 0x000ee8000c1e1900 */
[----:B------:R-:W4:Y:S01]  /*2470*/  LDG.E R26, desc[UR8][R12.64] ;  /* 0x000000080c1a7981 */ /* 0x000f22000c1e1900 */
[----:B------:R-:W-:-:S04]  /*2480*/  IMAD.WIDE R22, R11, 0x4, R12 ;  /* 0x000000040b167825 */ /* 0x000fc800078e020c */
[----:B------:R-:W-:-:S04]  /*2490*/  IMAD.WIDE R14, R11, 0x4, R22 ;  /* 0x000000040b0e7825 */ /* 0x000fc800078e0216 */
[C---:B------:R-:W-:Y:S01]  /*24a0*/  IMAD.WIDE R16, R11.reuse, 0x4, R14 ;  /* 0x000000040b107825 */ /* 0x040fe200078e020e */
[----:B--2---:R1:W-:Y:S04]  /*24b0*/  STG.E desc[UR8][R4.64+-0x20], R10 ;  /* 0xffffe00a04007986 */ /* 0x0043e8000c101908 */
[----:B---3--:R-:W-:Y:S04]  /*24c0*/  STG.E desc[UR8][R4.64+-0x1c], R24 ;  /* 0xffffe41804007986 */ /* 0x008fe8000c101908 */
[----:B----4-:R-:W-:Y:S04]  /*24d0*/  STG.E desc[UR8][R4.64+-0x18], R26 ;  /* 0xffffe81a04007986 */ /* 0x010fe8000c101908 */
[----:B------:R-:W2:Y:S04]  /*24e0*/  LDG.E R23, desc[UR8][R22.64] ;  /* 0x0000000816177981 */ /* 0x000ea8000c1e1900 */
[----:B------:R-:W3:Y:S04]  /*24f0*/  LDG.E R15, desc[UR8][R14.64] ;  /* 0x000000080e0f7981 */ /* 0x000ee8000c1e1900 */
[----:B0-----:R-:W4:Y:S01]  /*2500*/  LDG.E R25, desc[UR8][R16.64] ;  /* 0x0000000810197981 */ /* 0x001f22000c1e1900 */
[----:B------:R-:W-:-:S04]  /*2510*/  IMAD.WIDE R20, R11, 0x4, R16 ;  /* 0x000000040b147825 */ /* 0x000fc800078e0210 */
[----:B------:R-:W-:-:S04]  /*2520*/  IMAD.WIDE R8, R11, 0x4, R20 ;  /* 0x000000040b087825 */ /* 0x000fc800078e0214 */
[----:B------:R-:W-:Y:S01]  /*2530*/  IMAD.WIDE R12, R11, 0x4, R8 ;  /* 0x000000040b0c7825 */ /* 0x000fe200078e0208 */
[----:B--2---:R0:W-:Y:S04]  /*2540*/  STG.E desc[UR8][R4.64+-0x14], R23 ;  /* 0xffffec1704007986 */ /* 0x0041e8000c101908 */
[----:B---3--:R2:W-:Y:S04]  /*2550*/  STG.E desc[UR8][R4.64+-0x10], R15 ;  /* 0xfffff00f04007986 */ /* 0x0085e8000c101908 */
[----:B----4-:R2:W-:Y:S04]  /*2560*/  STG.E desc[UR8][R4.64+-0xc], R25 ;  /* 0xfffff41904007986 */ /* 0x0105e8000c101908 */
[----:B------:R-:W3:Y:S04]  /*2570*/  LDG.E R21, desc[UR8][R20.64] ;  /* 0x0000000814157981 */ /* 0x000ee8000c1e1900 */
[----:B------:R-:W4:Y:S04]  /*2580*/  LDG.E R9, desc[UR8][R8.64] ;  /* 0x0000000808097981 */ /* 0x000f28000c1e1900 */
[----:B------:R-:W2:Y:S01]  /*2590*/  LDG.E R13, desc[UR8][R12.64] ;  /* 0x000000080c0d7981 */ /* 0x000ea2000c1e1900 */
[----:B------:R-:W-:-:S04]  /*25a0*/  IADD3 R7, PT, PT, R7, 0x4, RZ ;  /* 0x0000000407077810 */ /* 0x000fc80007ffe0ff */
[----:B------:R-:W-:Y:S02]  /*25b0*/  ISETP.NE.AND P0, PT, R7, RZ, PT ;  /* 0x000000ff0700720c */ /* 0x000fe40003f05270 */
[----:B-1----:R-:W-:Y:S01]  /*25c0*/  IADD3 R10, P2, PT, R4, 0x30, RZ ;  /* 0x00000030040a7810 */ /* 0x002fe20007f5e0ff */
[----:B------:R-:W-:-:S04]  /*25d0*/  IMAD R2, R11, 0xc, R2 ;  /* 0x0000000c0b027824 */ /* 0x000fc800078e0202 */
[----:B0-----:R-:W-:Y:S01]  /*25e0*/  IMAD.X R23, RZ, RZ, R5, P2 ;  /* 0x000000ffff177224 */ /* 0x001fe200010e0605 */
[----:B---3--:R0:W-:Y:S04]  /*25f0*/  STG.E desc[UR8][R4.64+-0x8], R21 ;  /* 0xfffff81504007986 */ /* 0x0081e8000c101908 */
[----:B----4-:R0:W-:Y:S04]  /*2600*/  STG.E desc[UR8][R4.64+-0x4], R9 ;  /* 0xfffffc0904007986 */ /* 0x0101e8000c101908 */
[----:B--2---:R0:W-:Y:S01]  /*2610*/  STG.E desc[UR8][R4.64], R13 ;  /* 0x0000000d04007986 */ /* 0x0041e2000c101908 */
[----:B------:R-:W-:Y:S05]  /*2620*/  @P0 BRA `(.L_x_24) ;  /* 0xfffffffc00500947 */ /* 0x000fea000383ffff */
.L_x_23:
[----:B------:R-:W-:Y:S05]  /*2630*/  BSYNC.RECONVERGENT B1 ;  /* 0x0000000000017941 */ /* 0x000fea0003800200 */
.L_x_22:
[----:B------:R-:W-:Y:S05]  /*2640*/  @!P1 BRA `(.L_x_21) ;  /* 0x0000000000649947 */ /* 0x000fea0003800000 */
[----:B0-----:R-:W0:Y:S01]  /*2650*/  LDC.64 R4, c[0x0][0x380] ;  /* 0x0000e000ff047b82 */ /* 0x001e220000000a00 */
[----:B------:R-:W-:Y:S01]  /*2660*/  IMAD R7, R6, 0x3, RZ ;  /* 0x0000000306077824 */ /* 0x000fe200078e02ff */
[----:B------:R-:W-:-:S03]  /*2670*/  IADD3 R8, PT, PT, -R3, RZ, RZ ;  /* 0x000000ff03087210 */ /* 0x000fc60007ffe1ff */
[----:B-----5:R-:W-:-:S04]  /*2680*/  IMAD R0, R11, R7, R0 ;  /* 0x000000070b007224 */ /* 0x020fc800078e0200 */
[----:B------:R-:W-:Y:S02]  /*2690*/  VIADD R0, R0, UR4 ;  /* 0x0000000400007c36 */ /* 0x000fe40008000000 */
[----:B0-----:R-:W-:-:S03]  /*26a0*/  IMAD.WIDE.U32 R4, R7, 0x4, R4 ;  /* 0x0000000407047825 */ /* 0x001fc600078e0004 */
[----:B------:R-:W-:-:S04]  /*26b0*/  IADD3 R10, P0, PT, R4, 0x5823530, RZ ;  /* 0x05823530040a7810 */ /* 0x000fc80007f1e0ff */
[----:B------:R-:W-:-:S09]  /*26c0*/  IADD3.X R13, PT, PT, RZ, R5, RZ, P0, !PT ;  /* 0x00000005ff0d7210 */ /* 0x000fd200007fe4ff */
.L_x_25:
[----:B-1----:R-:W-:-:S05]  /*26d0*/  IMAD.WIDE R2, R0, 0x4, R18 ;  /* 0x0000000400027825 */ /* 0x002fca00078e0212 */
[----:B------:R0:W2:Y:S01]  /*26e0*/  LDG.E R9, desc[UR8][R2.64] ;  /* 0x0000000802097981 */ /* 0x0000a2000c1e1900 */
[----:B------:R-:W-:-:S04]  /*26f0*/  IMAD.WIDE R4, R11, 0x4, R2 ;  /* 0x000000040b047825 */ /* 0x000fc800078e0202 */
[----:B------:R-:W-:Y:S02]  /*2700*/  IMAD.WIDE R6, R11, 0x4, R4 ;  /* 0x000000040b067825 */ /* 0x000fe400078e0204 */
[----:B------:R-:W3:Y:S04]  /*2710*/  LDG.E R5, desc[UR8][R4.64] ;  /* 0x0000000804057981 */ /* 0x000ee8000c1e1900 */
[----:B------:R-:W4:Y:S01]  /*2720*/  LDG.E R7, desc[UR8][R6.64] ;  /* 0x0000000806077981 */ /* 0x000f22000c1e1900 */
[----:B0-----:R-:W-:Y:S01]  /*2730*/  IMAD.MOV.U32 R2, RZ, RZ, R10 ;  /* 0x000000ffff027224 */ /* 0x001fe200078e000a */
[----:B------:R-:W-:Y:S01]  /*2740*/  MOV R3, R13 ;  /* 0x0000000d00037202 */ /* 0x000fe20000000f00 */
[----:B------:R-:W-:-:S05]  /*2750*/  VIADD R8, R8, 0x1 ;  /* 0x0000000108087836 */ /* 0x000fca0000000000 */
[----:B------:R-:W-:Y:S02]  /*2760*/  ISETP.NE.AND P0, PT, R8, RZ, PT ;  /* 0x000000ff0800720c */ /* 0x000fe40003f05270 */
[----:B------:R-:W-:Y:S01]  /*2770*/  IADD3 R10, P1, PT, R2, 0xc, RZ ;  /* 0x0000000c020a7810 */ /* 0x000fe20007f3e0ff */
[----:B------:R-:W-:-:S03]  /*2780*/  IMAD R0, R11, 0x3, R0 ;  /* 0x000000030b007824 */ /* 0x000fc600078e0200 */
[----:B------:R-:W-:Y:S01]  /*2790*/  IADD3.X R13, PT, PT, RZ, R3, RZ, P1, !PT ;  /* 0x00000003ff0d7210 */ /* 0x000fe20000ffe4ff */
[----:B--2---:R1:W-:Y:S04]  /*27a0*/  STG.E desc[UR8][R2.64+-0x8], R9 ;  /* 0xfffff80902007986 */ /* 0x0043e8000c101908 */
[----:B---3--:R1:W-:Y:S04]  /*27b0*/  STG.E desc[UR8][R2.64+-0x4], R5 ;  /* 0xfffffc0502007986 */ /* 0x0083e8000c101908 */
[----:B----4-:R1:W-:Y:S01]  /*27c0*/  STG.E desc[UR8][R2.64], R7 ;  /* 0x0000000702007986 */ /* 0x0103e2000c101908 */
[----:B------:R-:W-:Y:S05]  /*27d0*/  @P0 BRA `(.L_x_25) ;  /* 0xfffffffc00bc0947 */ /* 0x000fea000383ffff */
.L_x_21:
[----:B------:R-:W-:Y:S05]  /*27e0*/  BSYNC.RECONVERGENT B0 ;  /* 0x0000000000007941 */ /* 0x000fea0003800200 */
.L_x_20:
[----:B------:R-:W-:Y:S06]  /*27f0*/  BAR.SYNC.DEFER_BLOCKING 0x0 ;  /* 0x0000000000007b1d */ /* 0x000fec0000010000 */
[----:B------:R-:W-:Y:S05]  /*2800*/  EXIT ;  /* 0x000000000000794d */ /* 0x000fea0003800000 */
.L_x_26:
[----:B------:R-:W-:-:S00]  /*2810*/  BRA `(.L_x_26) ;  /* 0xfffffffc00fc7947 */ /* 0x000fc0000383ffff */
[----:B------:R-:W-:-:S00]  /*2820*/  NOP ;  /* 0x0000000000007918 */ /* 0x000fc00000000000 */
        /* <DEDUP_REMOVED lines=13> */
.L_x_27:


//--------------------- .nv.shared._Z12tmfgParallelP4Node6ParamsPii --------------------------
	.section	.nv.shared._Z12tmfgParallelP4Node6ParamsPii,"aw",@nobits
	.sectionflags	@""
	.align	16
	.zero		1024


//--------------------- .nv.shared.reserved.0     --------------------------
	.section	.nv.shared.reserved.0,"aw",@nobits
	.weak		__nv_reservedSMEM_offset_0_alias
	.size		__nv_reservedSMEM_offset_0_alias, 0, 64
	.other		__nv_reservedSMEM_offset_0_alias,@"STO_CUDA_RESERVED_SHARED STV_DEFAULT"
__nv_reservedSMEM_offset_0_alias:
	.zero		0
	.zero		64


//--------------------- .nv.constant0._Z12tmfgParallelP4Node6ParamsPii --------------------------
	.section	.nv.constant0._Z12tmfgParallelP4Node6ParamsPii,"a",@progbits
	.sectionflags	@""
	.align	4
.nv.constant0._Z12tmfgParallelP4Node6ParamsPii:
	.zero		956


//--------------------- SYMBOLS --------------------------

	.type		.nv.reservedSmem.offset0,@object
	.size		.nv.reservedSmem.offset0,0x4
	.type		.nv.reservedSmem.cap,@object
	.size		.nv.reservedSmem.cap,0x4
